	.target	sm_90a

	.elftype	@"ET_EXEC"


//--------------------- .note.nv.tkinfo           --------------------------
	.section	.note.nv.tkinfo,"",@"SHT_NOTE"
	.sectionflags	@"SHF_NOTE_NV_TKINFO"
	.tkinfo
        /*0018*/ 	.word	0x00000002
        /*0030*/ 	.string	""
        /*0030*/ 	.string	"ptxas"
        /*0030*/ 	.string	"Cuda compilation tools, release 13.0, V13.0.88"
        /*0030*/ 	.string	"Build cuda_13.0.r13.0/compiler.36424714_0"
        /*0030*/ 	.string	"-v  -suppress-debug-info  -lineinfo  -arch sm_90a "



//--------------------- .note.nv.cuinfo           --------------------------
	.section	.note.nv.cuinfo,"",@"SHT_NOTE"
	.sectionflags	@"SHF_NOTE_NV_CUINFO"
        /*0018*/ 	.short	0x0002
        /*001a*/ 	.short	0x005a
        /*001c*/ 	.short	0x0082
	.zero		2


//--------------------- .nv.info                  --------------------------
	.section	.nv.info,"",@"SHT_CUDA_INFO"
	.align	4


	//----- nvinfo : EIATTR_REGCOUNT
	.align		4
        /*0000*/ 	.byte	0x04, 0x2f
        /*0002*/ 	.short	(.L_1 - .L_0)
	.align		4
.L_0:
        /*0004*/ 	.word	index@(gluon_wgmma)
        /*0008*/ 	.word	0x000000ff


	//----- nvinfo : EIATTR_FRAME_SIZE
	.align		4
.L_1:
        /*000c*/ 	.byte	0x04, 0x11
        /*000e*/ 	.short	(.L_3 - .L_2)
	.align		4
.L_2:
        /*0010*/ 	.word	index@(gluon_wgmma)
        /*0014*/ 	.word	0x00000ad0


	//----- nvinfo : EIATTR_MIN_STACK_SIZE
	.align		4
.L_3:
        /*0018*/ 	.byte	0x04, 0x12
        /*001a*/ 	.short	(.L_5 - .L_4)
	.align		4
.L_4:
        /*001c*/ 	.word	index@(gluon_wgmma)
        /*0020*/ 	.word	0x00000ad0
.L_5:


//--------------------- .nv.compat                --------------------------
	.section	.nv.compat,"",@"SHT_CUDA_COMPAT_INFO"
	.align	4
        /*0000*/ 	.byte	0x02, 0x09, 0x01, 0x00, 0x02, 0x02, 0x04, 0x00, 0x02, 0x05, 0x05, 0x00, 0x03, 0x07, 0x01, 0x01
        /*0010*/ 	.byte	0x02, 0x03, 0x03, 0x00, 0x02, 0x06, 0x01, 0x00, 0x04, 0x0b, 0x08, 0x00, 0x00, 0x00, 0x00, 0x00
        /*0020*/ 	.byte	0x00, 0x00, 0x00, 0x00


//--------------------- .nv.info.gluon_wgmma      --------------------------
	.section	.nv.info.gluon_wgmma,"",@"SHT_CUDA_INFO"
	.sectionflags	@""
	.align	4


	//----- nvinfo : EIATTR_CUDA_API_VERSION
	.align		4
        /*0000*/ 	.byte	0x04, 0x37
        /*0002*/ 	.short	(.L_7 - .L_6)
.L_6:
        /*0004*/ 	.word	0x00000082


	//----- nvinfo : EIATTR_KPARAM_INFO
	.align		4
.L_7:
        /*0008*/ 	.byte	0x04, 0x17
        /*000a*/ 	.short	(.L_9 - .L_8)
.L_8:
        /*000c*/ 	.word	0x00000000
        /*0010*/ 	.short	0x000a
        /*0012*/ 	.short	0x0048
        /*0014*/ 	.byte	0x00, 0xf4, 0x21, 0x00


	//----- nvinfo : EIATTR_KPARAM_INFO
	.align		4
.L_9:
        /*0018*/ 	.byte	0x04, 0x17
        /*001a*/ 	.short	(.L_11 - .L_10)
.L_10:
        /*001c*/ 	.word	0x00000000
        /*0020*/ 	.short	0x0009
        /*0022*/ 	.short	0x0040
        /*0024*/ 	.byte	0x00, 0xf4, 0x21, 0x00


	//----- nvinfo : EIATTR_KPARAM_INFO
	.align		4
.L_11:
        /*0028*/ 	.byte	0x04, 0x17
        /*002a*/ 	.short	(.L_13 - .L_12)
.L_12:
        /*002c*/ 	.word	0x00000000
        /*0030*/ 	.short	0x0008
        /*0032*/ 	.short	0x0038
        /*0034*/ 	.byte	0x00, 0xf0, 0x21, 0x00


	//----- nvinfo : EIATTR_KPARAM_INFO
	.align		4
.L_13:
        /*0038*/ 	.byte	0x04, 0x17
        /*003a*/ 	.short	(.L_15 - .L_14)
.L_14:
        /*003c*/ 	.word	0x00000000
        /*0040*/ 	.short	0x0007
        /*0042*/ 	.short	0x0030
        /*0044*/ 	.byte	0x00, 0xf0, 0x21, 0x00


	//----- nvinfo : EIATTR_KPARAM_INFO
	.align		4
.L_15:
        /*0048*/ 	.byte	0x04, 0x17
        /*004a*/ 	.short	(.L_17 - .L_16)
.L_16:
        /*004c*/ 	.word	0x00000000
        /*0050*/ 	.short	0x0006
        /*0052*/ 	.short	0x0028
        /*0054*/ 	.byte	0x00, 0xf0, 0x21, 0x00


	//----- nvinfo : EIATTR_KPARAM_INFO
	.align		4
.L_17:
        /*0058*/ 	.byte	0x04, 0x17
        /*005a*/ 	.short	(.L_19 - .L_18)
.L_18:
        /*005c*/ 	.word	0x00000000
        /*0060*/ 	.short	0x0005
        /*0062*/ 	.short	0x0020
        /*0064*/ 	.byte	0x00, 0xf0, 0x11, 0x00


	//----- nvinfo : EIATTR_KPARAM_INFO
	.align		4
.L_19:
        /*0068*/ 	.byte	0x04, 0x17
        /*006a*/ 	.short	(.L_21 - .L_20)
.L_20:
        /*006c*/ 	.word	0x00000000
        /*0070*/ 	.short	0x0004
        /*0072*/ 	.short	0x001c
        /*0074*/ 	.byte	0x00, 0xf0, 0x11, 0x00


	//----- nvinfo : EIATTR_KPARAM_INFO
	.align		4
.L_21:
        /*0078*/ 	.byte	0x04, 0x17
        /*007a*/ 	.short	(.L_23 - .L_22)
.L_22:
        /*007c*/ 	.word	0x00000000
        /*0080*/ 	.short	0x0003
        /*0082*/ 	.short	0x0018
        /*0084*/ 	.byte	0x00, 0xf0, 0x11, 0x00


	//----- nvinfo : EIATTR_KPARAM_INFO
	.align		4
.L_23:
        /*0088*/ 	.byte	0x04, 0x17
        /*008a*/ 	.short	(.L_25 - .L_24)
.L_24:
        /*008c*/ 	.word	0x00000000
        /*0090*/ 	.short	0x0002
        /*0092*/ 	.short	0x0010
        /*0094*/ 	.byte	0x00, 0xf4, 0x21, 0x00


	//----- nvinfo : EIATTR_KPARAM_INFO
	.align		4
.L_25:
        /*0098*/ 	.byte	0x04, 0x17
        /*009a*/ 	.short	(.L_27 - .L_26)
.L_26:
        /*009c*/ 	.word	0x00000000
        /*00a0*/ 	.short	0x0001
        /*00a2*/ 	.short	0x0008
        /*00a4*/ 	.byte	0x00, 0xf4, 0x21, 0x00


	//----- nvinfo : EIATTR_KPARAM_INFO
	.align		4
.L_27:
        /*00a8*/ 	.byte	0x04, 0x17
        /*00aa*/ 	.short	(.L_29 - .L_28)
.L_28:
        /*00ac*/ 	.word	0x00000000
        /*00b0*/ 	.short	0x0000
        /*00b2*/ 	.short	0x0000
        /*00b4*/ 	.byte	0x00, 0xf4, 0x21, 0x00


	//----- nvinfo : EIATTR_SPARSE_MMA_MASK
	.align		4
.L_29:
        /*00b8*/ 	.byte	0x03, 0x50
        /*00ba*/ 	.short	0x0000


	//----- nvinfo : EIATTR_MAXREG_COUNT
	.align		4
        /*00bc*/ 	.byte	0x03, 0x1b
        /*00be*/ 	.short	0x00ff


	//----- nvinfo : EIATTR_NUM_BARRIERS
	.align		4
        /*00c0*/ 	.byte	0x02, 0x4c
        /*00c2*/ 	.byte	0x01
	.zero		1


	//----- nvinfo : EIATTR_ANNOTATIONS
	.align		4
        /*00c4*/ 	.byte	0x04, 0x55
        /*00c6*/ 	.short	(.L_31 - .L_30)


	//   ....[0]....
.L_30:
        /*00c8*/ 	.word	0x00000001
        /*00cc*/ 	.byte	0x70, 0x11, 0x00, 0x00, 0x01, 0x00, 0x00, 0x00, 0xb0, 0x11, 0x00, 0x00, 0x01, 0x00, 0x00, 0x00
        /* <DEDUP_REMOVED lines=1037> */
        /*41ac*/ 	.byte	0xb0, 0xbb, 0x00, 0x00, 0x01, 0x00, 0x00, 0x00, 0xc0, 0xbb, 0x00, 0x00


	//----- nvinfo : EIATTR_MERCURY_ISA_VERSION
	.align		4
.L_31:
        /*41b8*/ 	.byte	0x03, 0x5f
        /*41ba*/ 	.short	0x0101


	//----- nvinfo : EIATTR_INT_WARP_WIDE_INSTR_OFFSETS
	.align		4
        /*41bc*/ 	.byte	0x04, 0x31
        /*41be*/ 	.short	(.L_33 - .L_32)


	//   ....[0]....
.L_32:
        /*41c0*/ 	.word	0x00002de0


	//   ....[1]....
        /*41c4*/ 	.word	0x00002e00


	//   ....[2]....
        /*41c8*/ 	.word	0x00002e10


	//   ....[3]....
        /*41cc*/ 	.word	0x00002ef0


	//   ....[4]....
        /*41d0*/ 	.word	0x00004d20


	//   ....[5]....
        /*41d4*/ 	.word	0x00004d30


	//   ....[6]....
        /*41d8*/ 	.word	0x00004db0


	//   ....[7]....
        /*41dc*/ 	.word	0x00004dc0


	//----- nvinfo : EIATTR_COOP_GROUP_MASK_REGIDS
	.align		4
.L_33:
        /*41e0*/ 	.byte	0x04, 0x29
        /*41e2*/ 	.short	(.L_35 - .L_34)


	//   ....[0]....
.L_34:
        /*41e4*/ 	.word	0xffffffff


	//   ....[1]....
        /*41e8*/ 	.word	0xffffffff


	//   ....[2]....
        /*41ec*/ 	.word	0xffffffff


	//----- nvinfo : EIATTR_COOP_GROUP_INSTR_OFFSETS
	.align		4
.L_35:
        /*41f0*/ 	.byte	0x04, 0x28
        /*41f2*/ 	.short	(.L_37 - .L_36)


	//   ....[0]....
.L_36:
        /*41f4*/ 	.word	0x00000170


	//   ....[1]....
        /*41f8*/ 	.word	0x00000710


	//   ....[2]....
        /*41fc*/ 	.word	0x00000d00


	//----- nvinfo : EIATTR_MBARRIER_INSTR_OFFSETS
	.align		4
.L_37:
        /*4200*/ 	.byte	0x04, 0x39
        /*4202*/ 	.short	(.L_39 - .L_38)


	//   ....[0]....
.L_38:
        /*4204*/ 	.word	0x00002f70
        /*4208*/ 	.word	0x000000ff
        /*420c*/ 	.word	0x00030000
        /*4210*/ 	.short	0x0100
        /*4212*/ 	.byte	0x2a
	.zero		1


	//   ....[1]....
        /*4214*/ 	.word	0x00002ff0
        /*4218*/ 	.word	0x000000ff
        /*421c*/ 	.word	0x00030008
        /*4220*/ 	.short	0x0100
        /*4222*/ 	.byte	0x2a
	.zero		1


	//   ....[2]....
        /*4224*/ 	.word	0x00003010
        /*4228*/ 	.word	0x000000ff
        /*422c*/ 	.word	0x00030010
        /*4230*/ 	.short	0x0100
        /*4232*/ 	.byte	0x2a
	.zero		1


	//   ....[3]....
        /*4234*/ 	.word	0x00004e70
        /*4238*/ 	.word	0x000000ff
        /*423c*/ 	.word	0x00030000
        /*4240*/ 	.short	0x010a
        /*4242*/ 	.byte	0x18
	.zero		1


	//   ....[4]....
        /*4244*/ 	.word	0x00008a80
        /*4248*/ 	.word	0x000000ff
        /*424c*/ 	.word	0x00030000
        /*4250*/ 	.short	0x0108
        /*4252*/ 	.byte	0x2a
	.zero		1


	//   ....[5]....
        /*4254*/ 	.word	0x00008ae0
        /*4258*/ 	.word	0x000000ff
        /*425c*/ 	.word	0x00030008
        /*4260*/ 	.short	0x0108
        /*4262*/ 	.byte	0x2a
	.zero		1


	//   ....[6]....
        /*4264*/ 	.word	0x00008ba0
        /*4268*/ 	.word	0x000000ff
        /*426c*/ 	.word	0x00030010
        /*4270*/ 	.short	0x0108
        /*4272*/ 	.byte	0x2a
	.zero		1


	//   ....[7]....
        /*4274*/ 	.word	0x0000c0f0
        /*4278*/ 	.word	0x000000ff
        /*427c*/ 	.word	0x00030000
        /*4280*/ 	.short	0x010a
        /*4282*/ 	.byte	0x18
	.zero		1


	//----- nvinfo : EIATTR_NUM_MBARRIERS
	.align		4
.L_39:
        /*4284*/ 	.byte	0x03, 0x38
        /*4286*/ 	.short	0x0003


	//----- nvinfo : EIATTR_EXIT_INSTR_OFFSETS
	.align		4
        /*4288*/ 	.byte	0x04, 0x1c
        /*428a*/ 	.short	(.L_41 - .L_40)


	//   ....[0]....
.L_40:
        /*428c*/ 	.word	0x0000c0e0


	//----- nvinfo : EIATTR_REQNTID
	.align		4
.L_41:
        /*4290*/ 	.byte	0x04, 0x10
        /*4292*/ 	.short	(.L_43 - .L_42)
.L_42:
        /*4294*/ 	.word	0x00000080
        /*4298*/ 	.word	0x00000001
        /*429c*/ 	.word	0x00000001


	//----- nvinfo : EIATTR_CRS_STACK_SIZE
	.align		4
.L_43:
        /*42a0*/ 	.byte	0x04, 0x1e
        /*42a2*/ 	.short	(.L_45 - .L_44)
.L_44:
        /*42a4*/ 	.word	0x00000000


	//----- nvinfo : EIATTR_CBANK_PARAM_SIZE
	.align		4
.L_45:
        /*42a8*/ 	.byte	0x03, 0x19
        /*42aa*/ 	.short	0x0050


	//----- nvinfo : EIATTR_PARAM_CBANK
	.align		4
        /*42ac*/ 	.byte	0x04, 0x0a
        /*42ae*/ 	.short	(.L_47 - .L_46)
	.align		4
.L_46:
        /*42b0*/ 	.word	index@(.nv.constant0.gluon_wgmma)
        /*42b4*/ 	.short	0x0210
        /*42b6*/ 	.short	0x0050


	//----- nvinfo : EIATTR_SW_WAR
	.align		4
.L_47:
        /*42b8*/ 	.byte	0x04, 0x36
        /*42ba*/ 	.short	(.L_49 - .L_48)
.L_48:
        /*42bc*/ 	.word	0x00000008
.L_49:


//--------------------- .nv.callgraph             --------------------------
	.section	.nv.callgraph,"",@"SHT_CUDA_CALLGRAPH"
	.align	4
	.sectionentsize	8
	.align		4
        /*0000*/ 	.word	0x00000000
	.align		4
        /*0004*/ 	.word	0xffffffff
	.align		4
        /*0008*/ 	.word	0x00000000
	.align		4
        /*000c*/ 	.word	0xfffffffe
	.align		4
        /*0010*/ 	.word	0x00000000
	.align		4
        /*0014*/ 	.word	0xfffffffd
	.align		4
        /*0018*/ 	.word	0x00000000
	.align		4
        /*001c*/ 	.word	0xfffffffc


//--------------------- .text.gluon_wgmma         --------------------------
	.section	.text.gluon_wgmma,"ax",@progbits
	.align	128
        .global         gluon_wgmma
        .type           gluon_wgmma,@function
        .size           gluon_wgmma,(.L_x_52 - gluon_wgmma)
        .other          gluon_wgmma,@"STO_CUDA_ENTRY STV_DEFAULT"
gluon_wgmma:
.text.gluon_wgmma:
[----:B------:R-:W1:Y:S01]  /*0000*/  LDC R1, c[0x0][0x28] ;  /* 0x00000a00ff017b82 */ /* 0x000e620000000800 */
[----:B------:R-:W2:Y:S07]  /*0010*/  S2R R252, SR_TID.X ;  /* 0x0000000000fc7919 */ /* 0x000eae0000002100 */
[----:B------:R-:W3:Y:S01]  /*0020*/  S2UR UR5, SR_CgaCtaId ;  /* 0x00000000000579c3 */ /* 0x000ee20000008800 */
[----:B------:R-:W-:Y:S01]  /*0030*/  UMOV UR42, 0x400 ;  /* 0x00000400002a7882 */ /* 0x000fe20000000000 */
[----:B------:R-:W-:Y:S01]  /*0040*/  ULDC UR7, c[0x0][0xc] ;  /* 0x0000030000077ab9 */ /* 0x000fe20000000800 */
[----:B------:R-:W-:Y:S01]  /*0050*/  ULDC UR8, c[0x0][0x10] ;  /* 0x0000040000087ab9 */ /* 0x000fe20000000800 */
[----:B------:R-:W-:Y:S01]  /*0060*/  ULDC.64 UR12, c[0x0][0x250] ;  /* 0x00009400000c7ab9 */ /* 0x000fe20000000a00 */
[----:B------:R-:W-:Y:S01]  /*0070*/  UMOV UR41, URZ ;  /* 0x0000003f00297c82 */ /* 0x000fe20008000000 */
[----:B------:R-:W-:Y:S01]  /*0080*/  BSSY B0, `(.L_x_0) ;  /* 0x000001e000007945 */ /* 0x000fe20003800000 */
[----:B-1----:R-:W-:Y:S01]  /*0090*/  VIADD R1, R1, 0xfffff530 ;  /* 0xfffff53001017836 */ /* 0x002fe20000000000 */
[----:B------:R-:W1:Y:S08]  /*00a0*/  LDC R5, c[0x0][0x228] ;  /* 0x00008a00ff057b82 */ /* 0x000e700000000800 */
[----:B------:R-:W4:Y:S08]  /*00b0*/  LDC R12, c[0x0][0x230] ;  /* 0x00008c00ff0c7b82 */ /* 0x000f300000000800 */
[----:B------:R-:W-:Y:S01]  /*00c0*/  S2UR UR4, SR_CTAID.Y ;  /* 0x00000000000479c3 */ /* 0x000fe20000002600 */
[----:B---3--:R-:W-:Y:S01]  /*00d0*/  ULEA UR42, UR5, UR42, 0x18 ;  /* 0x0000002a052a7291 */ /* 0x008fe2000f8ec03f */
[----:B--2---:R-:W-:-:S06]  /*00e0*/  LOP3.LUT R4, R252, 0x7f, RZ, 0xc0, !PT ;  /* 0x0000007ffc047812 */ /* 0x004fcc00078ec0ff */
[----:B------:R-:W2:Y:S01]  /*00f0*/  S2UR UR6, SR_CTAID.Z ;  /* 0x00000000000679c3 */ /* 0x000ea20000002700 */
[----:B-1----:R-:W-:Y:S01]  /*0100*/  VIADD R5, R5, 0xffffffff ;  /* 0xffffffff05057836 */ /* 0x002fe20000000000 */
[C---:B------:R-:W-:Y:S02]  /*0110*/  ISETP.GE.U32.AND P0, PT, R4.reuse, 0x20, PT ;  /* 0x000000200400780c */ /* 0x040fe40003f06070 */
[C---:B------:R-:W-:Y:S02]  /*0120*/  ISETP.NE.U32.AND P2, PT, R4.reuse, RZ, PT ;  /* 0x000000ff0400720c */ /* 0x040fe40003f45070 */
[----:B------:R-:W-:Y:S02]  /*0130*/  LEA R10, R4, UR42, 0x2 ;  /* 0x0000002a040a7c11 */ /* 0x000fe4000f8e10ff */
[----:B------:R-:W1:Y:S01]  /*0140*/  S2UR UR5, SR_CTAID.X ;  /* 0x00000000000579c3 */ /* 0x000e620000002500 */
[----:B----4-:R-:W-:-:S06]  /*0150*/  VIADD R11, R12, 0xffffffff ;  /* 0xffffffff0c0b7836 */ /* 0x010fcc0000000000 */
[----:B------:R3:W-:Y:S01]  /*0160*/  @!P0 STS [R10], RZ ;  /* 0x000000ff0a008388 */ /* 0x0007e20000000800 */
[----:B------:R-:W-:-:S03]  /*0170*/  NOP ;  /* 0x0000000000007918 */ /* 0x000fc60000000000 */
[----:B------:R3:W-:Y:S01]  /*0180*/  @!P2 STS [UR42+0x24], R5 ;  /* 0x00002405ff00a988 */ /* 0x0007e2000800082a */
[----:B--2---:R-:W-:-:S03]  /*0190*/  UIMAD UR6, UR6, UR8, UR4 ;  /* 0x00000008060672a4 */ /* 0x004fc6000f8e0204 */
[----:B------:R3:W-:Y:S01]  /*01a0*/  @!P2 STS [UR42+0x20], R11 ;  /* 0x0000200bff00a988 */ /* 0x0007e2000800082a */
[----:B-1----:R-:W-:-:S04]  /*01b0*/  UIMAD UR6, UR6, UR7, UR5 ;  /* 0x00000007060672a4 */ /* 0x002fc8000f8e0205 */
[----:B------:R-:W-:-:S04]  /*01c0*/  UIMAD UR10, UR6, 0x180, URZ ;  /* 0x00000180060a78a4 */ /* 0x000fc8000f8e023f */
[----:B------:R-:W-:-:S04]  /*01d0*/  UIADD3 UR6, UP0, UR10, UR12, URZ ;  /* 0x0000000c0a067290 */ /* 0x000fc8000ff1e03f */
[----:B------:R-:W-:Y:S01]  /*01e0*/  ULEA.HI.X.SX32 UR7, UR10, UR13, 0x1, UP0 ;  /* 0x0000000d0a077291 */ /* 0x000fe200080f0e3f */
[----:B---3--:R-:W-:Y:S11]  /*01f0*/  @P2 BRA `(.L_x_1) ;  /* 0x0000000000182947 */ /* 0x008ff60003800000 */
[----:B------:R-:W1:Y:S01]  /*0200*/  LDS R0, [UR42+0x8] ;  /* 0x0000082aff007984 */ /* 0x000e620008000800 */
[----:B------:R-:W2:Y:S01]  /*0210*/  LDC.64 R6, c[0x0][0x210] ;  /* 0x00008400ff067b82 */ /* 0x000ea20000000a00 */
[----:B------:R-:W-:Y:S02]  /*0220*/  IMAD.MOV.U32 R3, RZ, RZ, 0x70 ;  /* 0x00000070ff037424 */ /* 0x000fe400078e00ff */
[----:B--2---:R2:W-:Y:S03]  /*0230*/  STS.64 [UR42], R6 ;  /* 0x00000006ff007988 */ /* 0x0045e60008000a2a */
[----:B-1----:R-:W-:-:S05]  /*0240*/  LOP3.LUT R0, R0, 0x10, R3, 0xd8, !PT ;  /* 0x0000001000007812 */ /* 0x002fca00078ed803 */
[----:B------:R2:W-:Y:S02]  /*0250*/  STS [UR42+0x8], R0 ;  /* 0x00000800ff007988 */ /* 0x0005e4000800082a */
.L_x_1:
[----:B------:R-:W-:Y:S05]  /*0260*/  BSYNC B0 ;  /* 0x0000000000007941 */ /* 0x000fea0003800000 */
.L_x_0:
[----:B------:R-:W-:Y:S04]  /*0270*/  BSSY B0, `(.L_x_2) ;  /* 0x000000a000007945 */ /* 0x000fe80003800000 */
[----:B------:R-:W-:Y:S05]  /*0280*/  @P2 BRA `(.L_x_3) ;  /* 0x0000000000202947 */ /* 0x000fea0003800000 */
[----:B--2---:R-:W1:Y:S01]  /*0290*/  LDS R0, [UR42+0x34] ;  /* 0x0000342aff007984 */ /* 0x004e620008000800 */
[----:B------:R-:W-:Y:S02]  /*02a0*/  IMAD.MOV.U32 R3, RZ, RZ, 0x3f000000 ;  /* 0x3f000000ff037424 */ /* 0x000fe400078e00ff */
[----:B------:R-:W-:Y:S01]  /*02b0*/  @!P2 IMAD.MOV.U32 R2, RZ, RZ, 0xff ;  /* 0x000000ffff02a424 */ /* 0x000fe200078e00ff */
[----:B------:R-:W2:Y:S02]  /*02c0*/  @!P2 LDS R7, [UR42+0x38] ;  /* 0x0000382aff07a984 */ /* 0x000ea40008000800 */
[----:B-1----:R-:W-:Y:S02]  /*02d0*/  LOP3.LUT R0, R0, 0xff000000, R3, 0xb8, !PT ;  /* 0xff00000000007812 */ /* 0x002fe400078eb803 */
[----:B--2---:R-:W-:-:S03]  /*02e0*/  @!P2 LOP3.LUT R2, R7, 0xff, R2, 0xb8, !PT ;  /* 0x000000ff0702a812 */ /* 0x004fc600078eb802 */
[----:B------:R1:W-:Y:S04]  /*02f0*/  STS [UR42+0x34], R0 ;  /* 0x00003400ff007988 */ /* 0x0003e8000800082a */
[----:B------:R1:W-:Y:S02]  /*0300*/  @!P2 STS [UR42+0x38], R2 ;  /* 0x00003802ff00a988 */ /* 0x0003e4000800082a */
.L_x_3:
[----:B------:R-:W-:Y:S05]  /*0310*/  BSYNC B0 ;  /* 0x0000000000007941 */ /* 0x000fea0003800000 */
.L_x_2:
[----:B------:R-:W-:Y:S04]  /*0320*/  BSSY B0, `(.L_x_4) ;  /* 0x000000e000007945 */ /* 0x000fe80003800000 */
[----:B------:R-:W-:Y:S05]  /*0330*/  @P2 BRA `(.L_x_5) ;  /* 0x0000000000302947 */ /* 0x000fea0003800000 */
[----:B-1----:R-:W1:Y:S01]  /*0340*/  LDS R2, [UR42+0x34] ;  /* 0x0000342aff027984 */ /* 0x002e620008000800 */
[----:B------:R-:W3:Y:S03]  /*0350*/  LDC.64 R8, c[0x0][0x238] ;  /* 0x00008e00ff087b82 */ /* 0x000ee60000000a00 */
[----:B--2---:R-:W2:Y:S01]  /*0360*/  LDS R0, [UR42+0x1c] ;  /* 0x00001c2aff007984 */ /* 0x004ea20008000800 */
[C---:B---3--:R-:W-:Y:S01]  /*0370*/  SHF.L.U64.HI R6, R8.reuse, 0x1, R9 ;  /* 0x0000000108067819 */ /* 0x048fe20000010209 */
[----:B------:R-:W-:-:S03]  /*0380*/  IMAD.SHL.U32 R3, R8, 0x2, RZ ;  /* 0x0000000208037824 */ /* 0x000fc600078e00ff */
[--C-:B------:R-:W-:Y:S02]  /*0390*/  SHF.R.U32.HI R7, RZ, 0x4, R6.reuse ;  /* 0x00000004ff077819 */ /* 0x100fe40000011606 */
[----:B------:R-:W-:-:S05]  /*03a0*/  SHF.R.U64 R3, R3, 0x4, R6 ;  /* 0x0000000403037819 */ /* 0x000fca0000001206 */
[----:B------:R3:W-:Y:S01]  /*03b0*/  STS [UR42+0xc], R3 ;  /* 0x00000c03ff007988 */ /* 0x0007e2000800082a */
[----:B-1----:R-:W-:Y:S02]  /*03c0*/  LOP3.LUT R2, R2, 0x7, RZ, 0xb8, !PT ;  /* 0x0000000702027812 */ /* 0x002fe400078eb8ff */
[----:B--2---:R-:W-:-:S03]  /*03d0*/  LOP3.LUT R0, R0, 0xf, R7, 0xb8, !PT ;  /* 0x0000000f00007812 */ /* 0x004fc600078eb807 */
[----:B------:R3:W-:Y:S04]  /*03e0*/  STS [UR42+0x34], R2 ;  /* 0x00003402ff007988 */ /* 0x0007e8000800082a */
[----:B------:R3:W-:Y:S02]  /*03f0*/  STS [UR42+0x1c], R0 ;  /* 0x00001c00ff007988 */ /* 0x0007e4000800082a */
.L_x_5:
[----:B------:R-:W-:Y:S05]  /*0400*/  BSYNC B0 ;  /* 0x0000000000007941 */ /* 0x000fea0003800000 */
.L_x_4:
[----:B------:R-:W-:Y:S04]  /*0410*/  BSSY B1, `(.L_x_6) ;  /* 0x000001a000017945 */ /* 0x000fe80003800000 */
[----:B------:R-:W-:Y:S04]  /*0420*/  BSSY B0, `(.L_x_7) ;  /* 0x0000015000007945 */ /* 0x000fe80003800000 */
[----:B------:R-:W-:Y:S05]  /*0430*/  @P2 BRA `(.L_x_8) ;  /* 0x0000000000202947 */ /* 0x000fea0003800000 */
[----:B-123--:R-:W1:Y:S02]  /*0440*/  LDS R0, [UR42+0x34] ;  /* 0x0000342aff007984 */ /* 0x00ee640008000800 */
[----:B-1----:R-:W-:-:S05]  /*0450*/  LOP3.LUT R0, R0, 0x38, RZ, 0xb8, !PT ;  /* 0x0000003800007812 */ /* 0x002fca00078eb8ff */
[----:B------:R1:W-:Y:S01]  /*0460*/  STS [UR42+0x34], R0 ;  /* 0x00003400ff007988 */ /* 0x0003e2000800082a */
[----:B------:R-:W-:Y:S05]  /*0470*/  @P2 BRA `(.L_x_9) ;  /* 0x0000000000202947 */ /* 0x000fea0003800000 */
[----:B-1----:R-:W1:Y:S01]  /*0480*/  LDS R0, [UR42+0x8] ;  /* 0x0000082aff007984 */ /* 0x002e620008000800 */
[----:B------:R-:W-:-:S05]  /*0490*/  IMAD.MOV.U32 R3, RZ, RZ, 0x780 ;  /* 0x00000780ff037424 */ /* 0x000fca00078e00ff */
[----:B-1----:R-:W-:-:S05]  /*04a0*/  LOP3.LUT R0, R0, 0x300, R3, 0xd8, !PT ;  /* 0x0000030000007812 */ /* 0x002fca00078ed803 */
[----:B------:R4:W-:Y:S02]  /*04b0*/  STS [UR42+0x8], R0 ;  /* 0x00000800ff007988 */ /* 0x0009e4000800082a */
.L_x_8:
[----:B------:R-:W-:Y:S05]  /*04c0*/  @P2 BRA `(.L_x_10) ;  /* 0x0000000000282947 */ /* 0x000fea0003800000 */
[----:B-1234-:R-:W1:Y:S02]  /*04d0*/  LDS R0, [UR42+0x8] ;  /* 0x0000082aff007984 */ /* 0x01ee640008000800 */
[----:B-1----:R-:W-:-:S05]  /*04e0*/  LOP3.LUT R0, R0, 0x1800, RZ, 0xb8, !PT ;  /* 0x0000180000007812 */ /* 0x002fca00078eb8ff */
[----:B------:R2:W-:Y:S02]  /*04f0*/  STS [UR42+0x8], R0 ;  /* 0x00000800ff007988 */ /* 0x0005e4000800082a */
.L_x_9:
[----:B------:R-:W-:Y:S05]  /*0500*/  @P2 BREAK B0 ;  /* 0x0000000000002942 */ /* 0x000fea0003800000 */
[----:B------:R-:W-:Y:S05]  /*0510*/  @P2 BRA `(.L_x_11) ;  /* 0x0000000000242947 */ /* 0x000fea0003800000 */
[----:B------:R-:W3:Y:S01]  /*0520*/  LDS R3, [UR42+0x8] ;  /* 0x0000082aff037984 */ /* 0x000ee20008000800 */
[----:B-12---:R-:W-:-:S05]  /*0530*/  IMAD.MOV.U32 R0, RZ, RZ, 0x6000 ;  /* 0x00006000ff007424 */ /* 0x006fca00078e00ff */
[----:B---3--:R-:W-:-:S04]  /*0540*/  LOP3.LUT R0, R3, 0x6000, R0, 0xd8, !PT ;  /* 0x0000600003007812 */ /* 0x008fc800078ed800 */
[----:B------:R-:W-:-:S05]  /*0550*/  LOP3.LUT R0, R0, 0x400000, RZ, 0xb8, !PT ;  /* 0x0040000000007812 */ /* 0x000fca00078eb8ff */
[----:B------:R1:W-:Y:S02]  /*0560*/  STS [UR42+0x8], R0 ;  /* 0x00000800ff007988 */ /* 0x0003e4000800082a */
.L_x_10:
[----:B------:R-:W-:Y:S05]  /*0570*/  BSYNC B0 ;  /* 0x0000000000007941 */ /* 0x000fea0003800000 */
.L_x_7:
[----:B-1234-:R-:W1:Y:S02]  /*0580*/  @!P2 LDS R0, [UR42+0x8] ;  /* 0x0000082aff00a984 */ /* 0x01ee640008000800 */
[----:B-1----:R-:W-:-:S05]  /*0590*/  @!P2 LOP3.LUT R0, R0, 0x8000, RZ, 0xb8, !PT ;  /* 0x000080000000a812 */ /* 0x002fca00078eb8ff */
[----:B------:R3:W-:Y:S02]  /*05a0*/  @!P2 STS [UR42+0x8], R0 ;  /* 0x00000800ff00a988 */ /* 0x0007e4000800082a */
.L_x_11:
[----:B------:R-:W-:Y:S05]  /*05b0*/  BSYNC B1 ;  /* 0x0000000000017941 */ /* 0x000fea0003800000 */
.L_x_6:
[----:B------:R-:W-:Y:S05]  /*05c0*/  WARPSYNC.ALL ;  /* 0x0000000000007948 */ /* 0x000fea0003800000 */
[----:B------:R-:W-:Y:S05]  /*05d0*/  @P0 BRA `(.L_x_12) ;  /* 0x0000000000280947 */ /* 0x000fea0003800000 */
[----:B-123--:R-:W1:Y:S01]  /*05e0*/  S2R R0, SR_LANEID ;  /* 0x0000000000007919 */ /* 0x00ee620000000000 */
[----:B------:R-:W-:Y:S05]  /*05f0*/  WARPSYNC.ALL ;  /* 0x0000000000007948 */ /* 0x000fea0003800000 */
[----:B-1----:R-:W-:-:S05]  /*0600*/  IMAD.SHL.U32 R0, R0, 0x4, RZ ;  /* 0x0000000400007824 */ /* 0x002fca00078e00ff */
[----:B------:R-:W1:Y:S01]  /*0610*/  LDS R7, [R0+UR42] ;  /* 0x0000002a00077984 */ /* 0x000e620008000800 */
[----:B------:R-:W-:-:S05]  /*0620*/  IADD3 R2, P1, R0, UR6, RZ ;  /* 0x0000000600027c10 */ /* 0x000fca000ff3e0ff */
[----:B------:R-:W-:-:S05]  /*0630*/  IMAD.X R3, RZ, RZ, UR7, P1 ;  /* 0x00000007ff037e24 */ /* 0x000fca00088e06ff */
[----:B-1----:R4:W5:Y:S01]  /*0640*/  ATOMG.E.EXCH.STRONG.GPU PT, RZ, [R2], R7 ;  /* 0x0000000702ff73a8 */ /* 0x00296200041ee100 */
[----:B------:R-:W-:-:S04]  /*0650*/  DEPBAR {5,4,3,2,1,0} ;  /* 0x0000003f0000791a */ /* 0x000fc80000000000 */
[----:B------:R4:W-:Y:S01]  /*0660*/  UTMACCTL.IV [UR6] ;  /* 0x00000000060079b9 */ /* 0x0009e20008000000 */
[----:B------:R-:W-:Y:S01]  /*0670*/  NOP ;  /* 0x0000000000007918 */ /* 0x000fe20000000000 */
.L_x_12:
[----:B------:R-:W-:Y:S05]  /*0680*/  @P0 BRA `(.L_x_13) ;  /* 0x00000000000c0947 */ /* 0x000fea0003800000 */
[----:B------:R0:W-:Y:S01]  /*0690*/  UTMACMDFLUSH ;  /* 0x00000000000079b7 */ /* 0x0001e20000000000 */
[----:B------:R-:W-:Y:S05]  /*06a0*/  @P0 BRA `(.L_x_13) ;  /* 0x0000000000040947 */ /* 0x000fea0003800000 */
[----:B------:R-:W-:-:S04]  /*06b0*/  DEPBAR.LE SB0, 0x0 ;  /* 0x000080000000791a */ /* 0x000fc80000000000 */
.L_x_13:
[----:B------:R-:W-:Y:S05]  /*06c0*/  WARPSYNC.ALL ;  /* 0x0000000000007948 */ /* 0x000fea0003800000 */
[----:B-----5:R-:W-:Y:S06]  /*06d0*/  BAR.SYNC.DEFER_BLOCKING 0x0 ;  /* 0x0000000000007b1d */ /* 0x020fec0000010000 */
[----:B------:R-:W-:Y:S02]  /*06e0*/  BSSY B1, `(.L_x_14) ;  /* 0x000000b000017945 */ /* 0x000fe40003800000 */
[----:B------:R-:W-:Y:S06]  /*06f0*/  BAR.SYNC.DEFER_BLOCKING 0x0 ;  /* 0x0000000000007b1d */ /* 0x000fec0000010000 */
[----:B------:R1:W-:Y:S01]  /*0700*/  @!P0 STS [R10], RZ ;  /* 0x000000ff0a008388 */ /* 0x0003e20000000800 */
[----:B------:R-:W-:Y:S01]  /*0710*/  NOP ;  /* 0x0000000000007918 */ /* 0x000fe20000000000 */
[----:B------:R-:W-:Y:S05]  /*0720*/  @P2 BRA `(.L_x_15) ;  /* 0x0000000000182947 */ /* 0x000fea0003800000 */
[----:B-123--:R-:W1:Y:S01]  /*0730*/  LDS R0, [UR42+0x8] ;  /* 0x0000082aff007984 */ /* 0x00ee620008000800 */
[----:B----4-:R-:W2:Y:S01]  /*0740*/  LDC.64 R6, c[0x0][0x218] ;  /* 0x00008600ff067b82 */ /* 0x010ea20000000a00 */
[----:B------:R-:W-:Y:S02]  /*0750*/  IMAD.MOV.U32 R3, RZ, RZ, 0x70 ;  /* 0x00000070ff037424 */ /* 0x000fe400078e00ff */
[----:B--2---:R2:W-:Y:S03]  /*0760*/  STS.64 [UR42], R6 ;  /* 0x00000006ff007988 */ /* 0x0045e60008000a2a */
[----:B-1----:R-:W-:-:S05]  /*0770*/  LOP3.LUT R0, R0, 0x10, R3, 0xd8, !PT ;  /* 0x0000001000007812 */ /* 0x002fca00078ed803 */
[----:B------:R2:W-:Y:S02]  /*0780*/  STS [UR42+0x8], R0 ;  /* 0x00000800ff007988 */ /* 0x0005e4000800082a */
.L_x_15:
[----:B----4-:R-:W-:Y:S05]  /*0790*/  BSYNC B1 ;  /* 0x0000000000017941 */ /* 0x010fea0003800000 */
.L_x_14:
[----:B------:R-:W-:Y:S04]  /*07a0*/  BSSY B2, `(.L_x_16) ;  /* 0x000000f000027945 */ /* 0x000fe80003800000 */
[----:B------:R-:W-:Y:S04]  /*07b0*/  BSSY B1, `(.L_x_17) ;  /* 0x000000c000017945 */ /* 0x000fe80003800000 */
[----:B------:R-:W-:Y:S05]  /*07c0*/  @P2 BRA `(.L_x_18) ;  /* 0x0000000000282947 */ /* 0x000fea0003800000 */
[----:B-123--:R-:W1:Y:S01]  /*07d0*/  LDS R0, [UR42+0x34] ;  /* 0x0000342aff007984 */ /* 0x00ee620008000800 */
[----:B------:R-:W-:Y:S01]  /*07e0*/  IMAD.MOV.U32 R3, RZ, RZ, 0x3f000000 ;  /* 0x3f000000ff037424 */ /* 0x000fe200078e00ff */
[----:B------:R-:W-:Y:S05]  /*07f0*/  @P2 BREAK B1 ;  /* 0x0000000000012942 */ /* 0x000fea0003800000 */
[----:B-1----:R-:W-:-:S05]  /*0800*/  LOP3.LUT R0, R0, 0xff000000, R3, 0xb8, !PT ;  /* 0xff00000000007812 */ /* 0x002fca00078eb803 */
[----:B------:R1:W-:Y:S01]  /*0810*/  STS [UR42+0x34], R0 ;  /* 0x00003400ff007988 */ /* 0x0003e2000800082a */
[----:B------:R-:W-:Y:S05]  /*0820*/  @P2 BRA `(.L_x_19) ;  /* 0x0000000000182947 */ /* 0x000fea0003800000 */
[----:B-1----:R-:W1:Y:S01]  /*0830*/  LDS R0, [UR42+0x38] ;  /* 0x0000382aff007984 */ /* 0x002e620008000800 */
[----:B------:R-:W-:-:S05]  /*0840*/  IMAD.MOV.U32 R3, RZ, RZ, 0xff ;  /* 0x000000ffff037424 */ /* 0x000fca00078e00ff */
[----:B-1----:R-:W-:-:S05]  /*0850*/  LOP3.LUT R0, R0, 0xff, R3, 0xb8, !PT ;  /* 0x000000ff00007812 */ /* 0x002fca00078eb803 */
[----:B------:R4:W-:Y:S02]  /*0860*/  STS [UR42+0x38], R0 ;  /* 0x00003800ff007988 */ /* 0x0009e4000800082a */
.L_x_18:
[----:B------:R-:W-:Y:S05]  /*0870*/  BSYNC B1 ;  /* 0x0000000000017941 */ /* 0x000fea0003800000 */
.L_x_17:
[----:B------:R1:W-:Y:S02]  /*0880*/  @!P2 STS [UR42+0x20], R11 ;  /* 0x0000200bff00a988 */ /* 0x0003e4000800082a */
.L_x_19:
[----:B------:R-:W-:Y:S05]  /*0890*/  BSYNC B2 ;  /* 0x0000000000027941 */ /* 0x000fea0003800000 */
.L_x_16:
[----:B------:R-:W-:Y:S05]  /*08a0*/  WARPSYNC.ALL ;  /* 0x0000000000007948 */ /* 0x000fea0003800000 */
[----:B-1234-:R-:W1:Y:S01]  /*08b0*/  LDC R0, c[0x0][0x22c] ;  /* 0x00008b00ff007b82 */ /* 0x01ee620000000800 */
[----:B------:R-:W-:Y:S01]  /*08c0*/  BSSY B2, `(.L_x_20) ;  /* 0x0000010000027945 */ /* 0x000fe20003800000 */
[----:B-1----:R-:W-:-:S05]  /*08d0*/  VIADD R0, R0, 0xffffffff ;  /* 0xffffffff00007836 */ /* 0x002fca0000000000 */
[----:B------:R1:W-:Y:S01]  /*08e0*/  @!P2 STS [UR42+0x24], R0 ;  /* 0x00002400ff00a988 */ /* 0x0003e2000800082a */
[----:B------:R-:W-:Y:S05]  /*08f0*/  @P2 BRA `(.L_x_21) ;  /* 0x0000000000302947 */ /* 0x000fea0003800000 */
[----:B------:R-:W2:Y:S01]  /*0900*/  LDS R3, [UR42+0x34] ;  /* 0x0000342aff037984 */ /* 0x000ea20008000800 */
[----:B------:R-:W3:Y:S03]  /*0910*/  LDC.64 R6, c[0x0][0x240] ;  /* 0x00009000ff067b82 */ /* 0x000ee60000000a00 */
[----:B------:R-:W4:Y:S01]  /*0920*/  LDS R2, [UR42+0x1c] ;  /* 0x00001c2aff027984 */ /* 0x000f220008000800 */
[C---:B---3--:R-:W-:Y:S01]  /*0930*/  SHF.L.U64.HI R7, R6.reuse, 0x1, R7 ;  /* 0x0000000106077819 */ /* 0x048fe20000010207 */
[----:B------:R-:W-:-:S03]  /*0940*/  IMAD.SHL.U32 R6, R6, 0x2, RZ ;  /* 0x0000000206067824 */ /* 0x000fc600078e00ff */
[--C-:B------:R-:W-:Y:S02]  /*0950*/  SHF.R.U32.HI R9, RZ, 0x4, R7.reuse ;  /* 0x00000004ff097819 */ /* 0x100fe40000011607 */
[----:B------:R-:W-:-:S05]  /*0960*/  SHF.R.U64 R6, R6, 0x4, R7 ;  /* 0x0000000406067819 */ /* 0x000fca0000001207 */
[----:B------:R3:W-:Y:S01]  /*0970*/  STS [UR42+0xc], R6 ;  /* 0x00000c06ff007988 */ /* 0x0007e2000800082a */
[----:B--2---:R-:W-:Y:S02]  /*0980*/  LOP3.LUT R3, R3, 0x7, RZ, 0xb8, !PT ;  /* 0x0000000703037812 */ /* 0x004fe400078eb8ff */
[----:B----4-:R-:W-:-:S03]  /*0990*/  LOP3.LUT R2, R2, 0xf, R9, 0xb8, !PT ;  /* 0x0000000f02027812 */ /* 0x010fc600078eb809 */
[----:B------:R3:W-:Y:S04]  /*09a0*/  STS [UR42+0x34], R3 ;  /* 0x00003403ff007988 */ /* 0x0007e8000800082a */
[----:B------:R3:W-:Y:S02]  /*09b0*/  STS [UR42+0x1c], R2 ;  /* 0x00001c02ff007988 */ /* 0x0007e4000800082a */
.L_x_21:
[----:B------:R-:W-:Y:S05]  /*09c0*/  BSYNC B2 ;  /* 0x0000000000027941 */ /* 0x000fea0003800000 */
.L_x_20:
[----:B------:R-:W-:Y:S04]  /*09d0*/  BSSY B3, `(.L_x_22) ;  /* 0x000001a000037945 */ /* 0x000fe80003800000 */
[----:B------:R-:W-:Y:S04]  /*09e0*/  BSSY B2, `(.L_x_23) ;  /* 0x0000015000027945 */ /* 0x000fe80003800000 */
[----:B------:R-:W-:Y:S05]  /*09f0*/  @P2 BRA `(.L_x_24) ;  /* 0x0000000000202947 */ /* 0x000fea0003800000 */
[----:B---3--:R-:W2:Y:S02]  /*0a00*/  LDS R2, [UR42+0x34] ;  /* 0x0000342aff027984 */ /* 0x008ea40008000800 */
[----:B--2---:R-:W-:-:S05]  /*0a10*/  LOP3.LUT R2, R2, 0x38, RZ, 0xb8, !PT ;  /* 0x0000003802027812 */ /* 0x004fca00078eb8ff */
[----:B------:R2:W-:Y:S01]  /*0a20*/  STS [UR42+0x34], R2 ;  /* 0x00003402ff007988 */ /* 0x0005e2000800082a */
[----:B------:R-:W-:Y:S05]  /*0a30*/  @P2 BRA `(.L_x_25) ;  /* 0x0000000000202947 */ /* 0x000fea0003800000 */
[----:B--2---:R-:W2:Y:S01]  /*0a40*/  LDS R2, [UR42+0x8] ;  /* 0x0000082aff027984 */ /* 0x004ea20008000800 */
[----:B------:R-:W-:-:S05]  /*0a50*/  IMAD.MOV.U32 R3, RZ, RZ, 0x780 ;  /* 0x00000780ff037424 */ /* 0x000fca00078e00ff */
[----:B--2---:R-:W-:-:S05]  /*0a60*/  LOP3.LUT R2, R2, 0x300, R3, 0xd8, !PT ;  /* 0x0000030002027812 */ /* 0x004fca00078ed803 */
[----:B------:R2:W-:Y:S02]  /*0a70*/  STS [UR42+0x8], R2 ;  /* 0x00000802ff007988 */ /* 0x0005e4000800082a */
.L_x_24:
[----:B------:R-:W-:Y:S05]  /*0a80*/  @P2 BRA `(.L_x_26) ;  /* 0x0000000000282947 */ /* 0x000fea0003800000 */
[----:B--23--:R-:W2:Y:S02]  /*0a90*/  LDS R2, [UR42+0x8] ;  /* 0x0000082aff027984 */ /* 0x00cea40008000800 */
[----:B--2---:R-:W-:-:S05]  /*0aa0*/  LOP3.LUT R2, R2, 0x1800, RZ, 0xb8, !PT ;  /* 0x0000180002027812 */ /* 0x004fca00078eb8ff */
[----:B------:R3:W-:Y:S02]  /*0ab0*/  STS [UR42+0x8], R2 ;  /* 0x00000802ff007988 */ /* 0x0007e4000800082a */
.L_x_25:
[----:B------:R-:W-:Y:S05]  /*0ac0*/  @P2 BREAK B2 ;  /* 0x0000000000022942 */ /* 0x000fea0003800000 */
[----:B------:R-:W-:Y:S05]  /*0ad0*/  @P2 BRA `(.L_x_27) ;  /* 0x0000000000242947 */ /* 0x000fea0003800000 */
[----:B--23--:R-:W2:Y:S01]  /*0ae0*/  LDS R2, [UR42+0x8] ;  /* 0x0000082aff027984 */ /* 0x00cea20008000800 */
[----:B------:R-:W-:-:S05]  /*0af0*/  IMAD.MOV.U32 R3, RZ, RZ, 0x6000 ;  /* 0x00006000ff037424 */ /* 0x000fca00078e00ff */
[----:B--2---:R-:W-:-:S04]  /*0b00*/  LOP3.LUT R2, R2, 0x6000, R3, 0xd8, !PT ;  /* 0x0000600002027812 */ /* 0x004fc800078ed803 */
[----:B------:R-:W-:-:S05]  /*0b10*/  LOP3.LUT R2, R2, 0x400000, RZ, 0xb8, !PT ;  /* 0x0040000002027812 */ /* 0x000fca00078eb8ff */
[----:B------:R4:W-:Y:S02]  /*0b20*/  STS [UR42+0x8], R2 ;  /* 0x00000802ff007988 */ /* 0x0009e4000800082a */
.L_x_26:
[----:B------:R-:W-:Y:S05]  /*0b30*/  BSYNC B2 ;  /* 0x0000000000027941 */ /* 0x000fea0003800000 */
.L_x_23:
[----:B--234-:R-:W2:Y:S02]  /*0b40*/  @!P2 LDS R2, [UR42+0x8] ;  /* 0x0000082aff02a984 */ /* 0x01cea40008000800 */
[----:B--2---:R-:W-:-:S05]  /*0b50*/  @!P2 LOP3.LUT R2, R2, 0x8000, RZ, 0xb8, !PT ;  /* 0x000080000202a812 */ /* 0x004fca00078eb8ff */
[----:B------:R4:W-:Y:S02]  /*0b60*/  @!P2 STS [UR42+0x8], R2 ;  /* 0x00000802ff00a988 */ /* 0x0009e4000800082a */
.L_x_27:
[----:B------:R-:W-:Y:S05]  /*0b70*/  BSYNC B3 ;  /* 0x0000000000037941 */ /* 0x000fea0003800000 */
.L_x_22:
[----:B------:R-:W-:Y:S05]  /*0b80*/  WARPSYNC.ALL ;  /* 0x0000000000007948 */ /* 0x000fea0003800000 */
[----:B------:R-:W-:-:S04]  /*0b90*/  UIADD3 UR9, UR10, 0x80, URZ ;  /* 0x000000800a097890 */ /* 0x000fc8000fffe03f */
[----:B------:R-:W-:-:S04]  /*0ba0*/  UIADD3 UR8, UP0, UR9, UR12, URZ ;  /* 0x0000000c09087290 */ /* 0x000fc8000ff1e03f */
[----:B------:R-:W-:Y:S01]  /*0bb0*/  ULEA.HI.X.SX32 UR9, UR9, UR13, 0x1, UP0 ;  /* 0x0000000d09097291 */ /* 0x000fe200080f0e3f */
[----:B------:R-:W-:Y:S11]  /*0bc0*/  @P0 BRA `(.L_x_28) ;  /* 0x0000000000280947 */ /* 0x000ff60003800000 */
[----:B--234-:R-:W2:Y:S01]  /*0bd0*/  S2R R2, SR_LANEID ;  /* 0x0000000000027919 */ /* 0x01cea20000000000 */
[----:B------:R-:W-:Y:S05]  /*0be0*/  WARPSYNC.ALL ;  /* 0x0000000000007948 */ /* 0x000fea0003800000 */
[----:B--2---:R-:W-:-:S05]  /*0bf0*/  IMAD.SHL.U32 R6, R2, 0x4, RZ ;  /* 0x0000000402067824 */ /* 0x004fca00078e00ff */
[----:B------:R-:W2:Y:S01]  /*0c00*/  LDS R7, [R6+UR42] ;  /* 0x0000002a06077984 */ /* 0x000ea20008000800 */
[----:B------:R-:W-:-:S05]  /*0c10*/  IADD3 R2, P1, R6, UR8, RZ ;  /* 0x0000000806027c10 */ /* 0x000fca000ff3e0ff */
[----:B------:R-:W-:-:S05]  /*0c20*/  IMAD.X R3, RZ, RZ, UR9, P1 ;  /* 0x00000009ff037e24 */ /* 0x000fca00088e06ff */
[----:B--2---:R2:W5:Y:S01]  /*0c30*/  ATOMG.E.EXCH.STRONG.GPU PT, RZ, [R2], R7 ;  /* 0x0000000702ff73a8 */ /* 0x00456200041ee100 */
[----:B------:R-:W-:-:S04]  /*0c40*/  DEPBAR {5,4,3,2,1,0} ;  /* 0x0000003f0000791a */ /* 0x000fc80000000000 */
[----:B------:R2:W-:Y:S01]  /*0c50*/  UTMACCTL.IV [UR8] ;  /* 0x00000000080079b9 */ /* 0x0005e20008000000 */
[----:B------:R-:W-:Y:S01]  /*0c60*/  NOP ;  /* 0x0000000000007918 */ /* 0x000fe20000000000 */
.L_x_28:
[----:B------:R-:W-:Y:S05]  /*0c70*/  @P0 BRA `(.L_x_29) ;  /* 0x00000000000c0947 */ /* 0x000fea0003800000 */
[----:B------:R0:W-:Y:S01]  /*0c80*/  UTMACMDFLUSH ;  /* 0x00000000000079b7 */ /* 0x0001e20000000000 */
[----:B------:R-:W-:Y:S05]  /*0c90*/  @P0 BRA `(.L_x_29) ;  /* 0x0000000000040947 */ /* 0x000fea0003800000 */
[----:B------:R-:W-:-:S04]  /*0ca0*/  DEPBAR.LE SB0, 0x0 ;  /* 0x000080000000791a */ /* 0x000fc80000000000 */
.L_x_29:
[----:B------:R-:W-:Y:S05]  /*0cb0*/  WARPSYNC.ALL ;  /* 0x0000000000007948 */ /* 0x000fea0003800000 */
[----:B-----5:R-:W-:Y:S06]  /*0cc0*/  BAR.SYNC.DEFER_BLOCKING 0x0 ;  /* 0x0000000000007b1d */ /* 0x020fec0000010000 */
[----:B------:R-:W-:Y:S02]  /*0cd0*/  BSSY B3, `(.L_x_30) ;  /* 0x000000b000037945 */ /* 0x000fe40003800000 */
[----:B------:R-:W-:Y:S06]  /*0ce0*/  BAR.SYNC.DEFER_BLOCKING 0x0 ;  /* 0x0000000000007b1d */ /* 0x000fec0000010000 */
[----:B------:R1:W-:Y:S01]  /*0cf0*/  @!P0 STS [R10], RZ ;  /* 0x000000ff0a008388 */ /* 0x0003e20000000800 */
[----:B------:R-:W-:Y:S01]  /*0d00*/  NOP ;  /* 0x0000000000007918 */ /* 0x000fe20000000000 */
[----:B------:R-:W-:Y:S05]  /*0d10*/  @P2 BRA `(.L_x_31) ;  /* 0x0000000000182947 */ /* 0x000fea0003800000 */
[----:B--234-:R-:W2:Y:S01]  /*0d20*/  LDS R2, [UR42+0x8] ;  /* 0x0000082aff027984 */ /* 0x01cea20008000800 */
[----:B------:R-:W3:Y:S01]  /*0d30*/  LDC.64 R6, c[0x0][0x220] ;  /* 0x00008800ff067b82 */ /* 0x000ee20000000a00 */
[----:B------:R-:W-:Y:S02]  /*0d40*/  IMAD.MOV.U32 R3, RZ, RZ, 0x70 ;  /* 0x00000070ff037424 */ /* 0x000fe400078e00ff */
[----:B---3--:R3:W-:Y:S03]  /*0d50*/  STS.64 [UR42], R6 ;  /* 0x00000006ff007988 */ /* 0x0087e60008000a2a */
[----:B--2---:R-:W-:-:S05]  /*0d60*/  LOP3.LUT R2, R2, 0x10, R3, 0xd8, !PT ;  /* 0x0000001002027812 */ /* 0x004fca00078ed803 */
[----:B------:R3:W-:Y:S02]  /*0d70*/  STS [UR42+0x8], R2 ;  /* 0x00000802ff007988 */ /* 0x0007e4000800082a */
.L_x_31:
[----:B--2---:R-:W-:Y:S05]  /*0d80*/  BSYNC B3 ;  /* 0x0000000000037941 */ /* 0x004fea0003800000 */
.L_x_30:
[----:B------:R-:W-:Y:S04]  /*0d90*/  BSSY B4, `(.L_x_32) ;  /* 0x0000011000047945 */ /* 0x000fe80003800000 */
[----:B------:R-:W-:Y:S04]  /*0da0*/  BSSY B3, `(.L_x_33) ;  /* 0x000000e000037945 */ /* 0x000fe80003800000 */
[----:B------:R-:W-:Y:S05]  /*0db0*/  @P2 BRA `(.L_x_34) ;  /* 0x0000000000242947 */ /* 0x000fea0003800000 */
[----:B---34-:R-:W2:Y:S01]  /*0dc0*/  LDS R2, [UR42+0x34] ;  /* 0x0000342aff027984 */ /* 0x018ea20008000800 */
[----:B------:R-:W-:-:S05]  /*0dd0*/  IMAD.MOV.U32 R3, RZ, RZ, 0x3f000000 ;  /* 0x3f000000ff037424 */ /* 0x000fca00078e00ff */
[----:B--2---:R-:W-:-:S05]  /*0de0*/  LOP3.LUT R2, R2, 0xff000000, R3, 0xb8, !PT ;  /* 0xff00000002027812 */ /* 0x004fca00078eb803 */
[----:B------:R2:W-:Y:S01]  /*0df0*/  STS [UR42+0x34], R2 ;  /* 0x00003402ff007988 */ /* 0x0005e2000800082a */
[----:B------:R-:W-:Y:S05]  /*0e00*/  @P2 BRA `(.L_x_35) ;  /* 0x00000000001c2947 */ /* 0x000fea0003800000 */
[----:B--2---:R-:W2:Y:S01]  /*0e10*/  LDS R2, [UR42+0x38] ;  /* 0x0000382aff027984 */ /* 0x004ea20008000800 */
[----:B------:R-:W-:-:S05]  /*0e20*/  IMAD.MOV.U32 R3, RZ, RZ, 0xff ;  /* 0x000000ffff037424 */ /* 0x000fca00078e00ff */
[----:B--2---:R-:W-:-:S05]  /*0e30*/  LOP3.LUT R2, R2, 0xff, R3, 0xb8, !PT ;  /* 0x000000ff02027812 */ /* 0x004fca00078eb803 */
[----:B------:R2:W-:Y:S02]  /*0e40*/  STS [UR42+0x38], R2 ;  /* 0x00003802ff007988 */ /* 0x0005e4000800082a */
.L_x_34:
[----:B------:R-:W-:Y:S05]  /*0e50*/  @P2 BREAK B3 ;  /* 0x0000000000032942 */ /* 0x000fea0003800000 */
[----:B------:R-:W-:Y:S05]  /*0e60*/  @P2 BRA `(.L_x_36) ;  /* 0x00000000000c2947 */ /* 0x000fea0003800000 */
[----:B------:R1:W-:Y:S02]  /*0e70*/  STS [UR42+0x20], R0 ;  /* 0x00002000ff007988 */ /* 0x0003e4000800082a */
.L_x_35:
[----:B------:R-:W-:Y:S05]  /*0e80*/  BSYNC B3 ;  /* 0x0000000000037941 */ /* 0x000fea0003800000 */
.L_x_33:
[----:B------:R1:W-:Y:S02]  /*0e90*/  @!P2 STS [UR42+0x24], R5 ;  /* 0x00002405ff00a988 */ /* 0x0003e4000800082a */
.L_x_36:
[----:B------:R-:W-:Y:S05]  /*0ea0*/  BSYNC B4 ;  /* 0x0000000000047941 */ /* 0x000fea0003800000 */
.L_x_32:
[----:B------:R-:W-:Y:S05]  /*0eb0*/  WARPSYNC.ALL ;  /* 0x0000000000007948 */ /* 0x000fea0003800000 */
[----:B------:R-:W-:Y:S04]  /*0ec0*/  BSSY B4, `(.L_x_37) ;  /* 0x000000e000047945 */ /* 0x000fe80003800000 */
[----:B------:R-:W-:Y:S05]  /*0ed0*/  @P2 BRA `(.L_x_38) ;  /* 0x0000000000302947 */ /* 0x000fea0003800000 */
[----:B--234-:R-:W2:Y:S01]  /*0ee0*/  LDS R2, [UR42+0x34] ;  /* 0x0000342aff027984 */ /* 0x01cea20008000800 */
[----:B------:R-:W3:Y:S03]  /*0ef0*/  LDC.64 R8, c[0x0][0x248] ;  /* 0x00009200ff087b82 */ /* 0x000ee60000000a00 */
[----:B-1----:R-:W1:Y:S01]  /*0f00*/  LDS R0, [UR42+0x1c] ;  /* 0x00001c2aff007984 */ /* 0x002e620008000800 */
[C---:B---3--:R-:W-:Y:S01]  /*0f10*/  SHF.L.U64.HI R6, R8.reuse, 0x1, R9 ;  /* 0x0000000108067819 */ /* 0x048fe20000010209 */
[----:B------:R-:W-:-:S03]  /*0f20*/  IMAD.SHL.U32 R3, R8, 0x2, RZ ;  /* 0x0000000208037824 */ /* 0x000fc600078e00ff */
[--C-:B------:R-:W-:Y:S02]  /*0f30*/  SHF.R.U32.HI R5, RZ, 0x4, R6.reuse ;  /* 0x00000004ff057819 */ /* 0x100fe40000011606 */
[----:B------:R-:W-:-:S05]  /*0f40*/  SHF.R.U64 R3, R3, 0x4, R6 ;  /* 0x0000000403037819 */ /* 0x000fca0000001206 */
[----:B------:R3:W-:Y:S01]  /*0f50*/  STS [UR42+0xc], R3 ;  /* 0x00000c03ff007988 */ /* 0x0007e2000800082a */
[----:B--2---:R-:W-:Y:S02]  /*0f60*/  LOP3.LUT R2, R2, 0x7, RZ, 0xb8, !PT ;  /* 0x0000000702027812 */ /* 0x004fe400078eb8ff */
[----:B-1----:R-:W-:-:S03]  /*0f70*/  LOP3.LUT R0, R0, 0xf, R5, 0xb8, !PT ;  /* 0x0000000f00007812 */ /* 0x002fc600078eb805 */
[----:B------:R3:W-:Y:S04]  /*0f80*/  STS [UR42+0x34], R2 ;  /* 0x00003402ff007988 */ /* 0x0007e8000800082a */
[----:B------:R3:W-:Y:S02]  /*0f90*/  STS [UR42+0x1c], R0 ;  /* 0x00001c00ff007988 */ /* 0x0007e4000800082a */
.L_x_38:
[----:B------:R-:W-:Y:S05]  /*0fa0*/  BSYNC B4 ;  /* 0x0000000000047941 */ /* 0x000fea0003800000 */
.L_x_37:
[----:B------:R-:W-:Y:S04]  /*0fb0*/  BSSY B4, `(.L_x_39) ;  /* 0x000001a000047945 */ /* 0x000fe80003800000 */
[----:B------:R-:W-:Y:S04]  /*0fc0*/  BSSY B5, `(.L_x_40) ;  /* 0x0000015000057945 */ /* 0x000fe80003800000 */
[----:B------:R-:W-:Y:S05]  /*0fd0*/  @P2 BRA `(.L_x_41) ;  /* 0x0000000000202947 */ /* 0x000fea0003800000 */
[----:B-1-3--:R-:W1:Y:S02]  /*0fe0*/  LDS R0, [UR42+0x34] ;  /* 0x0000342aff007984 */ /* 0x00ae640008000800 */
[----:B-1----:R-:W-:-:S05]  /*0ff0*/  LOP3.LUT R0, R0, 0x38, RZ, 0xb8, !PT ;  /* 0x0000003800007812 */ /* 0x002fca00078eb8ff */
[----:B------:R1:W-:Y:S01]  /*1000*/  STS [UR42+0x34], R0 ;  /* 0x00003400ff007988 */ /* 0x0003e2000800082a */
[----:B------:R-:W-:Y:S05]  /*1010*/  @P2 BRA `(.L_x_42) ;  /* 0x0000000000202947 */ /* 0x000fea0003800000 */
[----:B-1----:R-:W1:Y:S01]  /*1020*/  LDS R0, [UR42+0x8] ;  /* 0x0000082aff007984 */ /* 0x002e620008000800 */
[----:B------:R-:W-:-:S05]  /*1030*/  IMAD.MOV.U32 R3, RZ, RZ, 0x780 ;  /* 0x00000780ff037424 */ /* 0x000fca00078e00ff */
[----:B-1----:R-:W-:-:S05]  /*1040*/  LOP3.LUT R0, R0, 0x300, R3, 0xd8, !PT ;  /* 0x0000030000007812 */ /* 0x002fca00078ed803 */
[----:B------:R1:W-:Y:S02]  /*1050*/  STS [UR42+0x8], R0 ;  /* 0x00000800ff007988 */ /* 0x0003e4000800082a */
.L_x_41:
[----:B------:R-:W-:Y:S05]  /*1060*/  @P2 BRA `(.L_x_43) ;  /* 0x0000000000282947 */ /* 0x000fea0003800000 */
[----:B-1-3--:R-:W1:Y:S02]  /*1070*/  LDS R0, [UR42+0x8] ;  /* 0x0000082aff007984 */ /* 0x00ae640008000800 */
[----:B-1----:R-:W-:-:S05]  /*1080*/  LOP3.LUT R0, R0, 0x1800, RZ, 0xb8, !PT ;  /* 0x0000180000007812 */ /* 0x002fca00078eb8ff */
[----:B------:R3:W-:Y:S02]  /*1090*/  STS [UR42+0x8], R0 ;  /* 0x00000800ff007988 */ /* 0x0007e4000800082a */
.L_x_42:
[----:B------:R-:W-:Y:S05]  /*10a0*/  @P2 BREAK B5 ;  /* 0x0000000000052942 */ /* 0x000fea0003800000 */
[----:B------:R-:W-:Y:S05]  /*10b0*/  @P2 BRA `(.L_x_44) ;  /* 0x0000000000242947 */ /* 0x000fea0003800000 */
[----:B-1-3--:R-:W1:Y:S01]  /*10c0*/  LDS R0, [UR42+0x8] ;  /* 0x0000082aff007984 */ /* 0x00ae620008000800 */
[----:B------:R-:W-:-:S05]  /*10d0*/  IMAD.MOV.U32 R3, RZ, RZ, 0x6000 ;  /* 0x00006000ff037424 */ /* 0x000fca00078e00ff */
[----:B-1----:R-:W-:-:S04]  /*10e0*/  LOP3.LUT R0, R0, 0x6000, R3, 0xd8, !PT ;  /* 0x0000600000007812 */ /* 0x002fc800078ed803 */
[----:B------:R-:W-:-:S05]  /*10f0*/  LOP3.LUT R0, R0, 0x400000, RZ, 0xb8, !PT ;  /* 0x0040000000007812 */ /* 0x000fca00078eb8ff */
[----:B------:R1:W-:Y:S02]  /*1100*/  STS [UR42+0x8], R0 ;  /* 0x00000800ff007988 */ /* 0x0003e4000800082a */
.L_x_43:
[----:B------:R-:W-:Y:S05]  /*1110*/  BSYNC B5 ;  /* 0x0000000000057941 */ /* 0x000fea0003800000 */
.L_x_40:
[----:B-1-3--:R-:W1:Y:S02]  /*1120*/  @!P2 LDS R0, [UR42+0x8] ;  /* 0x0000082aff00a984 */ /* 0x00ae640008000800 */
[----:B-1----:R-:W-:-:S05]  /*1130*/  @!P2 LOP3.LUT R0, R0, 0x8000, RZ, 0xb8, !PT ;  /* 0x000080000000a812 */ /* 0x002fca00078eb8ff */
[----:B------:R1:W-:Y:S02]  /*1140*/  @!P2 STS [UR42+0x8], R0 ;  /* 0x00000800ff00a988 */ /* 0x0003e4000800082a */
.L_x_44:
[----:B------:R-:W-:Y:S05]  /*1150*/  BSYNC B4 ;  /* 0x0000000000047941 */ /* 0x000fea0003800000 */
.L_x_39:
[----:B------:R-:W-:Y:S05]  /*1160*/  WARPSYNC.ALL ;  /* 0x0000000000007948 */ /* 0x000fea0003800000 */
[----:B------:R1:W-:Y:S01]  /*1170*/  STL [R1+0x400], RZ ;  /* 0x000400ff01007387 */ /* 0x0003e20000100800 */
[----:B------:R-:W-:Y:S01]  /*1180*/  UIADD3 UR11, UR10, 0x100, URZ ;  /* 0x000001000a0b7890 */ /* 0x000fe2000fffe03f */
[----:B------:R-:W-:Y:S02]  /*1190*/  ISETP.GE.AND P1, PT, R12, 0x1, PT ;  /* 0x000000010c00780c */ /* 0x000fe40003f26270 */
[----:B------:R-:W-:Y:S01]  /*11a0*/  CS2R R24, SRZ ;  /* 0x0000000000187805 */ /* 0x000fe2000001ff00 */
[----:B------:R1:W-:Y:S01]  /*11b0*/  STL [R1+0x404], RZ ;  /* 0x000404ff01007387 */ /* 0x0003e20000100800 */
[----:B------:R-:W-:Y:S01]  /*11c0*/  UIADD3 UR10, UP0, UR11, UR12, URZ ;  /* 0x0000000c0b0a7290 */ /* 0x000fe2000ff1e03f */
[----:B------:R-:W-:-:S02]  /*11d0*/  CS2R R26, SRZ ;  /* 0x00000000001a7805 */ /* 0x000fc4000001ff00 */
[----:B------:R-:W-:Y:S01]  /*11e0*/  CS2R R28, SRZ ;  /* 0x00000000001c7805 */ /* 0x000fe2000001ff00 */
[----:B------:R1:W-:Y:S01]  /*11f0*/  STL [R1+0x408], RZ ;  /* 0x000408ff01007387 */ /* 0x0003e20000100800 */
[----:B------:R-:W-:Y:S01]  /*1200*/  ULEA.HI.X.SX32 UR11, UR11, UR13, 0x1, UP0 ;  /* 0x0000000d0b0b7291 */ /* 0x000fe200080f0e3f */
[----:B------:R-:W-:Y:S02]  /*1210*/  CS2R R30, SRZ ;  /* 0x00000000001e7805 */ /* 0x000fe4000001ff00 */
[----:B------:R-:W-:Y:S01]  /*1220*/  CS2R R32, SRZ ;  /* 0x0000000000207805 */ /* 0x000fe2000001ff00 */
[----:B------:R1:W-:Y:S01]  /*1230*/  STL [R1+0x40c], RZ ;  /* 0x00040cff01007387 */ /* 0x0003e20000100800 */
[----:B------:R-:W-:Y:S02]  /*1240*/  CS2R R34, SRZ ;  /* 0x0000000000227805 */ /* 0x000fe4000001ff00 */
[----:B------:R-:W-:Y:S02]  /*1250*/  CS2R R36, SRZ ;  /* 0x0000000000247805 */ /* 0x000fe4000001ff00 */
[----:B------:R-:W-:Y:S01]  /*1260*/  CS2R R38, SRZ ;  /* 0x0000000000267805 */ /* 0x000fe2000001ff00 */
[----:B------:R1:W-:Y:S01]  /*1270*/  STL [R1+0x410], RZ ;  /* 0x000410ff01007387 */ /* 0x0003e20000100800 */
[----:B------:R-:W-:-:S02]  /*1280*/  CS2R R40, SRZ ;  /* 0x0000000000287805 */ /* 0x000fc4000001ff00 */
        /* <DEDUP_REMOVED lines=47> */
[----:B------:R-:W-:-:S03]  /*1580*/  CS2R R112, SRZ ;  /* 0x0000000000707805 */ /* 0x000fc6000001ff00 */
[----:B------:R1:W-:Y:S04]  /*1590*/  STL [R1+0x444], RZ ;  /* 0x000444ff01007387 */ /* 0x0003e80000100800 */
        /* <DEDUP_REMOVED lines=238> */
[----:B------:R1:W-:Y:S04]  /*2480*/  STL [R1], RZ ;  /* 0x000000ff01007387 */ /* 0x0003e80000100800 */
        /* <DEDUP_REMOVED lines=126> */
[----:B------:R1:W-:Y:S01]  /*2c70*/  STL [R1+0x1fc], RZ ;  /* 0x0001fcff01007387 */ /* 0x0003e20000100800 */
[----:B------:R-:W-:Y:S05]  /*2c80*/  @P0 BRA `(.L_x_45) ;  /* 0x0000000000280947 */ /* 0x000fea0003800000 */
[----:B--2-4-:R-:W2:Y:S01]  /*2c90*/  S2R R2, SR_LANEID ;  /* 0x0000000000027919 */ /* 0x014ea20000000000 */
[----:B------:R-:W-:Y:S05]  /*2ca0*/  WARPSYNC.ALL ;  /* 0x0000000000007948 */ /* 0x000fea0003800000 */
[----:B--2---:R-:W-:-:S05]  /*2cb0*/  IMAD.SHL.U32 R2, R2, 0x4, RZ ;  /* 0x0000000402027824 */ /* 0x004fca00078e00ff */
[----:B-1-3--:R1:W2:Y:S02]  /*2cc0*/  LDS R0, [R2+UR42] ;  /* 0x0000002a02007984 */ /* 0x00a2a40008000800 */
[----:B-1----:R-:W-:-:S05]  /*2cd0*/  IADD3 R2, P3, R2, UR10, RZ ;  /* 0x0000000a02027c10 */ /* 0x002fca000ff7e0ff */
[----:B------:R-:W-:-:S05]  /*2ce0*/  IMAD.X R3, RZ, RZ, UR11, P3 ;  /* 0x0000000bff037e24 */ /* 0x000fca00098e06ff */
[----:B--2---:R1:W5:Y:S01]  /*2cf0*/  ATOMG.E.EXCH.STRONG.GPU PT, RZ, [R2], R0 ;  /* 0x0000000002ff73a8 */ /* 0x00436200041ee100 */
[----:B------:R-:W-:-:S04]  /*2d00*/  DEPBAR {5,4,3,2,1,0} ;  /* 0x0000003f0000791a */ /* 0x000fc80000000000 */
[----:B------:R1:W-:Y:S01]  /*2d10*/  UTMACCTL.IV [UR10] ;  /* 0x000000000a0079b9 */ /* 0x0003e20008000000 */
[----:B------:R-:W-:Y:S01]  /*2d20*/  NOP ;  /* 0x0000000000007918 */ /* 0x000fe20000000000 */
.L_x_45:
[----:B------:R-:W-:Y:S05]  /*2d30*/  @P0 BRA `(.L_x_46) ;  /* 0x00000000000c0947 */ /* 0x000fea0003800000 */
[----:B------:R0:W-:Y:S01]  /*2d40*/  UTMACMDFLUSH ;  /* 0x00000000000079b7 */ /* 0x0001e20000000000 */
[----:B------:R-:W-:Y:S05]  /*2d50*/  @P0 BRA `(.L_x_46) ;  /* 0x0000000000040947 */ /* 0x000fea0003800000 */
[----:B------:R-:W-:-:S04]  /*2d60*/  DEPBAR.LE SB0, 0x0 ;  /* 0x000080000000791a */ /* 0x000fc80000000000 */
.L_x_46:
[----:B------:R-:W-:Y:S05]  /*2d70*/  WARPSYNC.ALL ;  /* 0x0000000000007948 */ /* 0x000fea0003800000 */
[----:B-----5:R-:W-:Y:S01]  /*2d80*/  BAR.SYNC.DEFER_BLOCKING 0x0 ;  /* 0x0000000000007b1d */ /* 0x020fe20000010000 */
[----:B------:R-:W-:Y:S01]  /*2d90*/  USHF.L.U32 UR15, UR4, 0x8, URZ ;  /* 0x00000008040f7899 */ /* 0x000fe2000800063f */
[----:B------:R-:W-:Y:S01]  /*2da0*/  CS2R R114, SRZ ;  /* 0x0000000000727805 */ /* 0x000fe2000001ff00 */
[----:B------:R-:W-:Y:S01]  /*2db0*/  USHF.L.U32 UR19, UR5, 0x8, URZ ;  /* 0x0000000805137899 */ /* 0x000fe2000800063f */
[----:B------:R-:W-:Y:S02]  /*2dc0*/  CS2R R116, SRZ ;  /* 0x0000000000747805 */ /* 0x000fe4000001ff00 */
[----:B------:R-:W-:Y:S01]  /*2dd0*/  CS2R R118, SRZ ;  /* 0x0000000000767805 */ /* 0x000fe2000001ff00 */
[----:B------:R-:W-:Y:S01]  /*2de0*/  VOTEU.ALL UP0, P2 ;  /* 0x00000000003f7886 */ /* 0x000fe20001000000 */
[----:B------:R-:W-:Y:S01]  /*2df0*/  UMOV UR12, 0x1 ;  /* 0x00000001000c7882 */ /* 0x000fe20000000000 */
[----:B------:R-:W-:Y:S01]  /*2e00*/  VOTEU.ALL UP1, P2 ;  /* 0x00000000003f7886 */ /* 0x000fe20001020000 */
[----:B------:R-:W-:Y:S01]  /*2e10*/  VOTEU.ALL UP2, P2 ;  /* 0x00000000003f7886 */ /* 0x000fe20001040000 */
[----:B------:R-:W-:Y:S01]  /*2e20*/  CS2R R120, SRZ ;  /* 0x0000000000787805 */ /* 0x000fe2000001ff00 */
[----:B------:R-:W-:-:S04]  /*2e30*/  @!UP0 UIADD3 UR16, -UR12, 0x100000, URZ ;  /* 0x001000000c108890 */ /* 0x000fc8000fffe13f */
[----:B------:R-:W-:Y:S02]  /*2e40*/  @!UP0 USHF.L.U32 UR17, UR16, 0xb, URZ ;  /* 0x0000000b10118899 */ /* 0x000fe4000800063f */
[----:B------:R-:W-:Y:S01]  /*2e50*/  @!UP0 USHF.L.U32 UR16, UR16, 0x1, URZ ;  /* 0x0000000110108899 */ /* 0x000fe2000800063f */
        /* <DEDUP_REMOVED lines=9> */
[----:B------:R-:W-:Y:S01]  /*2ef0*/  VOTEU.ALL UP0, P2 ;  /* 0x00000000003f7886 */ /* 0x000fe20001000000 */
[----:B------:R-:W-:Y:S02]  /*2f00*/  CS2R R128, SRZ ;  /* 0x0000000000807805 */ /* 0x000fe4000001ff00 */
[----:B------:R-:W-:Y:S02]  /*2f10*/  CS2R R130, SRZ ;  /* 0x0000000000827805 */ /* 0x000fe4000001ff00 */
[----:B------:R-:W-:Y:S02]  /*2f20*/  CS2R R132, SRZ ;  /* 0x0000000000847805 */ /* 0x000fe4000001ff00 */
[----:B------:R-:W-:-:S02]  /*2f30*/  CS2R R134, SRZ ;  /* 0x0000000000867805 */ /* 0x000fc4000001ff00 */
[----:B------:R-:W-:Y:S02]  /*2f40*/  CS2R R136, SRZ ;  /* 0x0000000000887805 */ /* 0x000fe4000001ff00 */
[----:B------:R-:W-:Y:S01]  /*2f50*/  CS2R R138, SRZ ;  /* 0x00000000008a7805 */ /* 0x000fe2000001ff00 */
[----:B------:R-:W2:Y:S02]  /*2f60*/  FENCE.VIEW.ASYNC.S ;  /* 0x00000000000073c6 */ /* 0x000ea40000000000 */
[----:B--2---:R2:W3:Y:S02]  /*2f70*/  @!UP0 SYNCS.EXCH.64 URZ, [UR42+0x30000], UR16 ;  /* 0x030000102a3f85b2 */ /* 0x0044e40008000100 */
[----:B---3--:R-:W-:Y:S01]  /*2f80*/  BAR.SYNC.DEFER_BLOCKING 0x0 ;  /* 0x0000000000007b1d */ /* 0x008fe20000010000 */
[----:B------:R-:W-:Y:S02]  /*2f90*/  CS2R R140, SRZ ;  /* 0x00000000008c7805 */ /* 0x000fe4000001ff00 */
[----:B------:R-:W-:-:S02]  /*2fa0*/  CS2R R142, SRZ ;  /* 0x00000000008e7805 */ /* 0x000fc4000001ff00 */
[----:B------:R-:W-:Y:S02]  /*2fb0*/  CS2R R144, SRZ ;  /* 0x0000000000907805 */ /* 0x000fe4000001ff00 */
[----:B------:R-:W-:Y:S02]  /*2fc0*/  CS2R R146, SRZ ;  /* 0x0000000000927805 */ /* 0x000fe4000001ff00 */
[----:B------:R-:W-:Y:S02]  /*2fd0*/  CS2R R148, SRZ ;  /* 0x0000000000947805 */ /* 0x000fe4000001ff00 */
[----:B------:R-:W-:Y:S01]  /*2fe0*/  CS2R R150, SRZ ;  /* 0x0000000000967805 */ /* 0x000fe2000001ff00 */
[----:B------:R2:W3:Y:S02]  /*2ff0*/  @!UP1 SYNCS.EXCH.64 URZ, [UR42+0x30008], UR20 ;  /* 0x030008142a3f95b2 */ /* 0x0004e40008000100 */
[----:B---3--:R-:W-:Y:S06]  /*3000*/  BAR.SYNC.DEFER_BLOCKING 0x0 ;  /* 0x0000000000007b1d */ /* 0x008fec0000010000 */
[----:B------:R2:W3:Y:S02]  /*3010*/  @!UP2 SYNCS.EXCH.64 URZ, [UR42+0x30010], UR12 ;  /* 0x0300100c2a3fa5b2 */ /* 0x0004e40008000100 */
[----:B--2---:R-:W-:Y:S05]  /*3020*/  @!P1 BRA `(.L_x_47) ;  /* 0x0000004c00909947 */ /* 0x004fea0003800000 */
[----:B------:R2:W-:Y:S01]  /*3030*/  STL [R1+0x400], RZ ;  /* 0x000400ff01007387 */ /* 0x0005e20000100800 */
[----:B------:R-:W-:Y:S02]  /*3040*/  CS2R R24, SRZ ;  /* 0x0000000000187805 */ /* 0x000fe4000001ff00 */
        /* <DEDUP_REMOVED lines=83> */
[----:B------:R-:W-:Y:S01]  /*3580*/  CS2R R150, SRZ ;  /* 0x0000000000967805 */ /* 0x000fe2000001ff00 */
[----:B------:R-:W-:Y:S01]  /*3590*/  UMOV UR40, URZ ;  /* 0x0000003f00287c82 */ /* 0x000fe20008000000 */
[----:B------:R-:W-:Y:S01]  /*35a0*/  UMOV UR18, URZ ;  /* 0x0000003f00127c82 */ /* 0x000fe20008000000 */
        /* <DEDUP_REMOVED lines=361> */
[----:B------:R2:W-:Y:S02]  /*4c40*/  STL [R1+0x1fc], RZ ;  /* 0x0001fcff01007387 */ /* 0x0005e40000100800 */
.L_x_49:
[----:B---3--:R-:W-:Y:S01]  /*4c50*/  BAR.SYNC.DEFER_BLOCKING 0x0 ;  /* 0x0000000000007b1d */ /* 0x008fe20000010000 */
[----:B------:R-:W-:Y:S01]  /*4c60*/  ULEA UR24, UR40, UR42, 0x3 ;  /* 0x0000002a28187291 */ /* 0x000fe2000f8e183f */
[----:B-1----:R-:W-:Y:S01]  /*4c70*/  @!P2 IMAD.MOV.U32 R0, RZ, RZ, 0x10000 ;  /* 0x00010000ff00a424 */ /* 0x002fe200078e00ff */
[----:B------:R-:W-:Y:S01]  /*4c80*/  ELECT P0, URZ, PT ;  /* 0x00000000003f782f */ /* 0x000fe20003800000 */
[----:B------:R-:W-:-:S03]  /*4c90*/  ULEA UR16, UR40, UR42, 0xf ;  /* 0x0000002a28107291 */ /* 0x000fc6000f8e783f */
[----:B------:R-:W-:Y:S02]  /*4ca0*/  ISETP.LT.U32.AND P0, PT, R4, 0x20, P0 ;  /* 0x000000200400780c */ /* 0x000fe40000701070 */
[----:B------:R-:W-:Y:S01]  /*4cb0*/  ELECT P1, URZ, PT ;  /* 0x00000000003f782f */ /* 0x000fe20003820000 */
[----:B------:R-:W-:-:S03]  /*4cc0*/  UIADD3 UR12, UR16, 0x18000, URZ ;  /* 0x00018000100c7890 */ /* 0x000fc6000fffe03f */
[----:B------:R-:W-:Y:S01]  /*4cd0*/  ISETP.LT.U32.AND P1, PT, R4, 0x20, P1 ;  /* 0x000000200400780c */ /* 0x000fe20000f21070 */
[----:B------:R-:W-:Y:S01]  /*4ce0*/  UMOV UR14, UR18 ;  /* 0x00000012000e7c82 */ /* 0x000fe20008000000 */
[----:B------:R-:W-:Y:S02]  /*4cf0*/  USHF.R.U32.HI UR28, URZ, 0x4, UR16 ;  /* 0x000000043f1c7899 */ /* 0x000fe40008011610 */
[----:B------:R-:W-:Y:S02]  /*4d00*/  USHF.R.U32.HI UR30, URZ, 0x4, UR12 ;  /* 0x000000043f1e7899 */ /* 0x000fe4000801160c */
[----:B------:R-:W-:Y:S01]  /*4d10*/  USGXT.U32 UR28, UR28, 0xe ;  /* 0x0000000e1c1c789a */ /* 0x000fe20008000000 */
[----:B------:R-:W-:Y:S01]  /*4d20*/  VOTEU.ANY UP0, P0 ;  /* 0x00000000003f7886 */ /* 0x000fe20000000100 */
[----:B------:R-:W-:Y:S01]  /*4d30*/  VOTEU.ANY UP2, P0 ;  /* 0x00000000003f7886 */ /* 0x000fe20000040100 */
[----:B------:R-:W-:Y:S01]  /*4d40*/  USGXT.U32 UR30, UR30, 0xe ;  /* 0x0000000e1e1e789a */ /* 0x000fe20008000000 */
[----:B------:R1:W-:Y:S01]  /*4d50*/  @!P2 SYNCS.ARRIVE.TRANS64 RZ, [UR24+0x30000], R0 ;  /* 0x03000000ffffa9a7 */ /* 0x0003e20008000018 */
[----:B------:R3:W-:Y:S06]  /*4d60*/  MEMBAR.ALL.CTA ;  /* 0x0000000000007992 */ /* 0x0007ec0000008000 */
[----:B---3--:R-:W3:Y:S01]  /*4d70*/  FENCE.VIEW.ASYNC.S ;  /* 0x00000000000073c6 */ /* 0x008ee20000000000 */
[----:B------:R-:W-:Y:S01]  /*4d80*/  @UP0 UIADD3 UR17, UR24, 0x30000, URZ ;  /* 0x0003000018110890 */ /* 0x000fe2000fffe03f */
[----:B------:R-:W-:Y:S01]  /*4d90*/  @UP0 UMOV UR20, UR6 ;  /* 0x0000000600140c82 */ /* 0x000fe20008000000 */
[----:B------:R-:W-:Y:S01]  /*4da0*/  @UP0 UMOV UR21, UR7 ;  /* 0x0000000700150c82 */ /* 0x000fe20008000000 */
[----:B---3--:R-:W-:Y:S01]  /*4db0*/  VOTEU.ANY UP1, P1 ;  /* 0x00000000003f7886 */ /* 0x008fe20000820100 */
[----:B------:R-:W-:Y:S01]  /*4dc0*/  VOTEU.ANY UP3, P1 ;  /* 0x00000000003f7886 */ /* 0x000fe20000860100 */
[----:B-1----:R-:W-:-:S03]  /*4dd0*/  IMAD.U32 R0, RZ, RZ, UR41 ;  /* 0x00000029ff007e24 */ /* 0x002fc6000f8e00ff */
[----:B------:R-:W-:Y:S01]  /*4de0*/  @UP1 UIADD3 UR13, UR24, 0x30000, URZ ;  /* 0x00030000180d1890 */ /* 0x000fe2000fffe03f */
[----:B------:R-:W-:Y:S01]  /*4df0*/  @UP1 UMOV UR22, UR8 ;  /* 0x0000000800161c82 */ /* 0x000fe20008000000 */
[----:B------:R-:W-:Y:S01]  /*4e00*/  @UP1 UMOV UR23, UR9 ;  /* 0x0000000900171c82 */ /* 0x000fe20008000000 */
[----:B------:R-:W-:Y:S01]  /*4e10*/  SHF.L.U32 R0, R0, 0x1f, RZ ;  /* 0x0000001f00007819 */ /* 0x000fe200000006ff */
[----:B------:R-:W-:Y:S06]  /*4e20*/  BAR.SYNC.DEFER_BLOCKING 0x0 ;  /* 0x0000000000007b1d */ /* 0x000fec0000010000 */
[----:B------:R1:W-:Y:S02]  /*4e30*/  @UP2 UTMALDG.2D [UR16], [UR20] ;  /* 0x00000010140025b4 */ /* 0x0003e40008008000 */
[----:B------:R-:W-:Y:S06]  /*4e40*/  BAR.SYNC.DEFER_BLOCKING 0x0 ;  /* 0x0000000000007b1d */ /* 0x000fec0000010000 */
[----:B------:R1:W-:Y:S02]  /*4e50*/  @UP3 UTMALDG.2D [UR12], [UR22] ;  /* 0x0000000c160035b4 */ /* 0x0003e40008008000 */
[----:B------:R-:W-:Y:S06]  /*4e60*/  BAR.SYNC.DEFER_BLOCKING 0x0 ;  /* 0x0000000000007b1d */ /* 0x000fec0000010000 */
[----:B------:R-:W3:Y:S02]  /*4e70*/  SYNCS.PHASECHK.TRANS64.TRYWAIT P0, [UR24+0x30000], R0 ;  /* 0x03000000ff0075a7 */ /* 0x000ee40008000158 */
[----:B-1-3--:R-:W-:Y:S05]  /*4e80*/  @!P0 BRA `(.L_x_48) ;  /* 0x0000007000988947 */ /* 0x00afea0003800000 */
.L_x_50:
[----:B------:R-:W-:Y:S01]  /*4e90*/  STL.64 [R1+0x6c8], R150 ;  /* 0x0006c89601007387 */ /* 0x000fe20000100a00 */
[----:B------:R-:W-:Y:S01]  /*4ea0*/  UMOV UR29, 0x40000040 ;  /* 0x40000040001d7882 */ /* 0x000fe20000000000 */
[----:B------:R-:W-:Y:S01]  /*4eb0*/  UMOV UR31, 0x40000040 ;  /* 0x40000040001f7882 */ /* 0x000fe20000000000 */
[----:B------:R-:W-:Y:S01]  /*4ec0*/  UIADD3 UR32, UP0, UR28, 0x2, URZ ;  /* 0x000000021c207890 */ /* 0x000fe2000ff1e03f */
[----:B------:R-:W-:Y:S01]  /*4ed0*/  STL.64 [R1+0x6c0], R148 ;  /* 0x0006c09401007387 */ /* 0x000fe20000100a00 */
[----:B------:R-:W-:Y:S01]  /*4ee0*/  UIADD3 UR34, UP1, UR30, 0x2, URZ ;  /* 0x000000021e227890 */ /* 0x000fe2000ff3e03f */
[----:B------:R-:W1:Y:S02]  /*4ef0*/  LDC R0, c[0x0][0x230] ;  /* 0x00008c00ff007b82 */ /* 0x000e640000000800 */
[----:B------:R-:W-:Y:S04]  /*4f00*/  STL.64 [R1+0x6b8], R146 ;  /* 0x0006b89201007387 */ /* 0x000fe80000100a00 */
        /* <DEDUP_REMOVED lines=10> */
[----:B------:R3:W-:Y:S04]  /*4fb0*/  STL.64 [R1+0x660], R124 ;  /* 0x0006607c01007387 */ /* 0x0007e80000100a00 */
[----:B---3--:R-:W3:Y:S04]  /*4fc0*/  LDL.LU.64 R124, [R1] ;  /* 0x00000000017c7983 */ /* 0x008ee80000300a00 */
[----:B------:R-:W5:Y:S04]  /*4fd0*/  LDL.LU.64 R126, [R1+0x8] ;  /* 0x00000800017e7983 */ /* 0x000f680000300a00 */
[----:B------:R-:W2:Y:S04]  /*4fe0*/  LDL.LU.64 R128, [R1+0x10] ;  /* 0x0000100001807983 */ /* 0x000ea80000300a00 */
[----:B------:R-:W4:Y:S04]  /*4ff0*/  LDL.LU.64 R130, [R1+0x18] ;  /* 0x0000180001827983 */ /* 0x000f280000300a00 */
[----:B------:R-:W3:Y:S04]  /*5000*/  LDL.LU.64 R132, [R1+0x20] ;  /* 0x0000200001847983 */ /* 0x000ee80000300a00 */
        /* <DEDUP_REMOVED lines=9> */
[----:B-----5:R-:W-:Y:S04]  /*50a0*/  STL.64 [R1+0x8c8], R150 ;  /* 0x0008c89601007387 */ /* 0x020fe80000100a00 */
[----:B---3--:R-:W-:Y:S04]  /*50b0*/  STL.64 [R1+0x8c0], R148 ;  /* 0x0008c09401007387 */ /* 0x008fe80000100a00 */
[----:B----4-:R-:W-:Y:S04]  /*50c0*/  STL.64 [R1+0x8b8], R146 ;  /* 0x0008b89201007387 */ /* 0x010fe80000100a00 */
[----:B--2---:R-:W-:Y:S04]  /*50d0*/  STL.64 [R1+0x8b0], R144 ;  /* 0x0008b09001007387 */ /* 0x004fe80000100a00 */
        /* <DEDUP_REMOVED lines=60> */
[----:B--2---:R-:W2:Y:S04]  /*54a0*/  LDL.LU.64 R24, [R1+0x200] ;  /* 0x0002000001187983 */ /* 0x004ea80000300a00 */
[----:B------:R-:W3:Y:S04]  /*54b0*/  LDL.LU.64 R26, [R1+0x208] ;  /* 0x00020800011a7983 */ /* 0x000ee80000300a00 */
[----:B------:R-:W4:Y:S04]  /*54c0*/  LDL.LU.64 R28, [R1+0x210] ;  /* 0x00021000011c7983 */ /* 0x000f280000300a00 */
[----:B------:R-:W5:Y:S04]  /*54d0*/  LDL.LU.64 R30, [R1+0x218] ;  /* 0x00021800011e7983 */ /* 0x000f680000300a00 */
[----:B------:R-:W2:Y:S04]  /*54e0*/  LDL.LU.64 R32, [R1+0x220] ;  /* 0x0002200001207983 */ /* 0x000ea80000300a00 */
        /* <DEDUP_REMOVED lines=59> */
[----:B-----5:R-:W-:Y:S04]  /*58a0*/  STL.64 [R1+0xac8], R150 ;  /* 0x000ac89601007387 */ /* 0x020fe80000100a00 */
[----:B----4-:R-:W-:Y:S04]  /*58b0*/  STL.64 [R1+0xac0], R148 ;  /* 0x000ac09401007387 */ /* 0x010fe80000100a00 */
[----:B---3--:R-:W-:Y:S04]  /*58c0*/  STL.64 [R1+0xab8], R146 ;  /* 0x000ab89201007387 */ /* 0x008fe80000100a00 */
        /* <DEDUP_REMOVED lines=62> */
[----:B------:R-:W2:Y:S04]  /*5cb0*/  LDL.LU.64 R26, [R1+0x408] ;  /* 0x00040800011a7983 */ /* 0x000ea80000300a00 */
        /* <DEDUP_REMOVED lines=61> */
[----:B------:R-:W2:Y:S01]  /*6090*/  LDL.LU.64 R150, [R1+0x5f8] ;  /* 0x0005f80001967983 */ /* 0x000ea20000300a00 */
[----:B------:R-:W-:Y:S01]  /*60a0*/  UMOV UR12, URZ ;  /* 0x0000003f000c7c82 */ /* 0x000fe20008000000 */
[----:B------:R-:W-:Y:S01]  /*60b0*/  UMOV UR13, URZ ;  /* 0x0000003f000d7c82 */ /* 0x000fe20008000000 */
[----:B------:R-:W-:Y:S01]  /*60c0*/  UIADD3.X UR33, UR12, 0x40000040, URZ, UP0, !UPT ;  /* 0x400000400c217890 */ /* 0x000fe200087fe43f */
[----:B------:R-:W3:Y:S01]  /*60d0*/  LDL.LU.64 R152, [R1+0x70] ;  /* 0x0000700001987983 */ /* 0x000ee20000300a00 */
[----:B------:R-:W-:Y:S01]  /*60e0*/  UIADD3.X UR35, UR13, 0x40000040, URZ, UP1, !UPT ;  /* 0x400000400d237890 */ /* 0x000fe20008ffe43f */
[----:B--2---:R-:W-:Y:S01]  /*60f0*/  WARPGROUP.ARRIVE ;  /* 0x00000000000079c5 */ /* 0x004fe20000000000 */
[----:B------:R-:W-:Y:S01]  /*6100*/  UIADD3.64 UR24, UR32, 0x2, URZ ;  /* 0x0000000220187897 */ /* 0x000fe2000fffe03f */
[----:B------:R-:W3:Y:S04]  /*6110*/  LDL.LU.64 R154, [R1+0x78] ;  /* 0x00007800019a7983 */ /* 0x000ee80000300a00 */
[----:B------:R-:W-:Y:S01]  /*6120*/  HGMMA.64x256x16.F32 R24, gdesc[UR28], R24, gsb0 ;  /* 0x03e000001c1879f0 */ /* 0x000fe20008000818 */
[----:B------:R-:W-:Y:S01]  /*6130*/  UIADD3.64 UR26, UR34, 0x2, URZ ;  /* 0x00000002221a7897 */ /* 0x000fe2000fffe03f */
[----:B------:R-:W3:Y:S01]  /*6140*/  LDL.LU.64 R156, [R1+0x80] ;  /* 0x00008000019c7983 */ /* 0x000ee20000300a00 */
[----:B------:R-:W-:-:S02]  /*6150*/  UIADD3.64 UR20, UR32, 0x4, URZ ;  /* 0x0000000420147897 */ /* 0x000fc4000fffe03f */
[----:B------:R-:W-:Y:S01]  /*6160*/  UIADD3.64 UR22, UR34, 0x4, URZ ;  /* 0x0000000422167897 */ /* 0x000fe2000fffe03f */
[----:B------:R-:W3:Y:S04]  /*6170*/  LDL.LU.64 R158, [R1+0x88] ;  /* 0x00008800019e7983 */ /* 0x000ee80000300a00 */
        /* <DEDUP_REMOVED lines=45> */
[----:B------:R-:W3:Y:S01]  /*6450*/  LDL.LU.64 R250, [R1+0x1f8] ;  /* 0x0001f80001fa7983 */ /* 0x000ee20000300a00 */
[----:B------:R-:W-:-:S02]  /*6460*/  WARPGROUP.DEPBAR.LE gsb0, 0x0 ;  /* 0x00008000000079c5 */ /* 0x000fc40000010000 */
[----:B------:R-:W-:-:S06]  /*6470*/  WARPGROUP.ARRIVE ;  /* 0x00000000000079c5 */ /* 0x000fcc0000000000 */
[----:B------:R-:W-:Y:S03]  /*6480*/  HGMMA.64x256x16.F32 R24, gdesc[UR32], R24, gsb0 ;  /* 0x03e00000201879f0 */ /* 0x000fe60008000818 */
[----:B------:R-:W-:Y:S02]  /*6490*/  WARPGROUP.DEPBAR.LE gsb0, 0x0 ;  /* 0x00008000000079c5 */ /* 0x000fe40000010000 */
[----:B------:R-:W-:-:S15]  /*64a0*/  WARPGROUP.ARRIVE ;  /* 0x00000000000079c5 */ /* 0x000fde0000000000 */
[----:B------:R-:W-:-:S08]  /*64b0*/  NOP ;  /* 0x0000000000007918 */ /* 0x000fd00000000000 */
[----:B------:R-:W-:Y:S03]  /*64c0*/  HGMMA.64x256x16.F32 R24, gdesc[UR24], R24, gsb0 ;  /* 0x03e00000181879f0 */ /* 0x000fe60008000818 */
[----:B------:R-:W-:Y:S02]  /*64d0*/  WARPGROUP.DEPBAR.LE gsb0, 0x0 ;  /* 0x00008000000079c5 */ /* 0x000fe40000010000 */
[----:B------:R-:W-:-:S15]  /*64e0*/  WARPGROUP.ARRIVE ;  /* 0x00000000000079c5 */ /* 0x000fde0000000000 */
[----:B------:R-:W-:-:S08]  /*64f0*/  NOP ;  /* 0x0000000000007918 */ /* 0x000fd00000000000 */
[----:B------:R-:W-:Y:S03]  /*6500*/  HGMMA.64x256x16.F32 R24, gdesc[UR20], R24, gsb0 ;  /* 0x03e00000141879f0 */ /* 0x000fe60008000818 */
[----:B------:R-:W-:Y:S02]  /*6510*/  WARPGROUP.DEPBAR.LE gsb0, 0x0 ;  /* 0x00008000000079c5 */ /* 0x000fe40000010000 */
        /* <DEDUP_REMOVED lines=128> */
[----:B------:R-:W-:-:S02]  /*6d20*/  UIADD3.64 UR28, UR32, 0x1fe, URZ ;  /* 0x000001fe201c7897 */ /* 0x000fc4000fffe03f */
[----:B------:R-:W-:Y:S01]  /*6d30*/  UIADD3.64 UR36, UR32, 0x200, URZ ;  /* 0x0000020020247897 */ /* 0x000fe2000fffe03f */
[----:B------:R-:W-:Y:S01]  /*6d40*/  UMOV UR38, UR34 ;  /* 0x0000002200267c82 */ /* 0x000fe20008000000 */
[----:B------:R-:W-:Y:S01]  /*6d50*/  UMOV UR39, UR35 ;  /* 0x0000002300277c82 */ /* 0x000fe20008000000 */
[----:B------:R-:W-:Y:S02]  /*6d60*/  UIADD3.64 UR24, UR32, 0x202, URZ ;  /* 0x0000020220187897 */ /* 0x000fe4000fffe03f */
[----:B------:R-:W-:Y:S01]  /*6d70*/  UIADD3.64 UR20, UR32, 0x204, URZ ;  /* 0x0000020420147897 */ /* 0x000fe2000fffe03f */
[----:B--2---:R-:W-:-:S06]  /*6d80*/  WARPGROUP.ARRIVE ;  /* 0x00000000000079c5 */ /* 0x004fcc0000000000 */
        /* <DEDUP_REMOVED lines=78> */
[----:B--2---:R-:W3:Y:S04]  /*7270*/  LDL.LU.64 R150, [R1+0x8c8] ;  /* 0x0008c80001967983 */ /* 0x004ee80000300a00 */
        /* <DEDUP_REMOVED lines=13> */
[----:B------:R-:W-:-:S02]  /*7350*/  UIADD3.64 UR28, UR32, 0x3fe, URZ ;  /* 0x000003fe201c7897 */ /* 0x000fc4000fffe03f */
[----:B------:R-:W-:Y:S01]  /*7360*/  UIADD3.64 UR36, UR32, 0x400, URZ ;  /* 0x0000040020247897 */ /* 0x000fe2000fffe03f */
[----:B------:R-:W2:Y:S01]  /*7370*/  LDL.LU.64 R122, [R1+0x858] ;  /* 0x00085800017a7983 */ /* 0x000ea20000300a00 */
[----:B------:R-:W-:Y:S01]  /*7380*/  UMOV UR38, UR34 ;  /* 0x0000002200267c82 */ /* 0x000fe20008000000 */
[----:B------:R-:W-:Y:S01]  /*7390*/  UMOV UR39, UR35 ;  /* 0x0000002300277c82 */ /* 0x000fe20008000000 */
[----:B------:R-:W-:Y:S01]  /*73a0*/  UIADD3.64 UR24, UR32, 0x402, URZ ;  /* 0x0000040220187897 */ /* 0x000fe2000fffe03f */
[----:B------:R-:W2:Y:S01]  /*73b0*/  LDL.LU.64 R120, [R1+0x850] ;  /* 0x0008500001787983 */ /* 0x000ea20000300a00 */
[----:B------:R-:W-:-:S03]  /*73c0*/  UIADD3.64 UR20, UR32, 0x404, URZ ;  /* 0x0000040420147897 */ /* 0x000fc6000fffe03f */
        /* <DEDUP_REMOVED lines=48> */
[----:B---3--:R-:W-:-:S06]  /*76d0*/  WARPGROUP.ARRIVE ;  /* 0x00000000000079c5 */ /* 0x008fcc0000000000 */
        /* <DEDUP_REMOVED lines=14> */
[----:B------:R-:W-:Y:S04]  /*77c0*/  STL.64 [R1], R124 ;  /* 0x0000007c01007387 */ /* 0x000fe80000100a00 */
        /* <DEDUP_REMOVED lines=63> */
[----:B---3--:R-:W2:Y:S04]  /*7bc0*/  LDL.LU.64 R150, [R1+0x6c8] ;  /* 0x0006c80001967983 */ /* 0x008ea80000300a00 */
        /* <DEDUP_REMOVED lines=14> */
[----:B------:R-:W-:Y:S02]  /*7cb0*/  UIADD3.64 UR24, UR32, 0x602, URZ ;  /* 0x0000060220187897 */ /* 0x000fe4000fffe03f */
[----:B------:R-:W-:Y:S02]  /*7cc0*/  UIADD3.64 UR20, UR32, 0x604, URZ ;  /* 0x0000060420147897 */ /* 0x000fe4000fffe03f */
[----:B------:R-:W-:Y:S02]  /*7cd0*/  UIADD3 UR18, UR18, 0x40, URZ ;  /* 0x0000004012127890 */ /* 0x000fe4000fffe03f */
[----:B------:R-:W-:-:S04]  /*7ce0*/  UIADD3 UR40, UR40, 0x1, URZ ;  /* 0x0000000128287890 */ /* 0x000fc8000fffe03f */
[----:B-1----:R-:W-:Y:S01]  /*7cf0*/  ISETP.LE.AND P0, PT, R0, UR18, PT ;  /* 0x0000001200007c0c */ /* 0x002fe2000bf03270 */
[----:B------:R-:W-:-:S04]  /*7d00*/  UISETP.NE.U32.AND UP0, UPT, UR40, 0x3, UPT ;  /* 0x000000032800788c */ /* 0x000fc8000bf05070 */
[----:B------:R-:W-:Y:S02]  /*7d10*/  USEL UR12, URZ, 0x1, UP0 ;  /* 0x000000013f0c7887 */ /* 0x000fe40008000000 */
[----:B------:R-:W-:Y:S02]  /*7d20*/  USEL UR40, UR40, URZ, UP0 ;  /* 0x0000003f28287287 */ /* 0x000fe40008000000 */
[----:B------:R-:W-:Y:S01]  /*7d30*/  ULOP3.LUT UR41, UR41, UR12, URZ, 0x3c, !UPT ;  /* 0x0000000c29297292 */ /* 0x000fe2000f8e3c3f */
[----:B--2---:R-:W-:-:S06]  /*7d40*/  WARPGROUP.ARRIVE ;  /* 0x00000000000079c5 */ /* 0x004fcc0000000000 */
[----:B------:R-:W-:Y:S01]  /*7d50*/  HGMMA.64x256x16.F32 R24, gdesc[UR28], R24, gsb0 ;  /* 0x03e000001c1879f0 */ /* 0x000fe20008000818 */
[----:B------:R-:W-:Y:S01]  /*7d60*/  UIADD3.64 UR28, UR32, 0x600, URZ ;  /* 0x00000600201c7897 */ /* 0x000fe2000fffe03f */
[----:B------:R-:W-:Y:S01]  /*7d70*/  UMOV UR30, UR34 ;  /* 0x00000022001e7c82 */ /* 0x000fe20008000000 */
[----:B------:R-:W-:Y:S01]  /*7d80*/  UMOV UR31, UR35 ;  /* 0x00000023001f7c82 */ /* 0x000fe20008000000 */
[----:B------:R-:W-:Y:S02]  /*7d90*/  WARPGROUP.DEPBAR.LE gsb0, 0x0 ;  /* 0x00008000000079c5 */ /* 0x000fe40000010000 */
[----:B------:R-:W-:-:S15]  /*7da0*/  WARPGROUP.ARRIVE ;  /* 0x00000000000079c5 */ /* 0x000fde0000000000 */
[----:B------:R-:W-:-:S07]  /*7db0*/  NOP ;  /* 0x0000000000007918 */ /* 0x000fce0000000000 */
        /* <DEDUP_REMOVED lines=10> */
[----:B----4-:R-:W-:Y:S05]  /*7e60*/  @!P0 BRA `(.L_x_49) ;  /* 0xffffffcc00788947 */ /* 0x010fea000383ffff */
.L_x_47:
[----:B------:R-:W2:Y:S04]  /*7e70*/  LDL.LU R157, [R1+0x41c] ;  /* 0x00041c00019d7983 */ /* 0x000ea80000300800 */
[----:B-1----:R-:W5:Y:S04]  /*7e80*/  LDL.LU R3, [R1+0x418] ;  /* 0x0004180001037983 */ /* 0x002f680000300800 */
[----:B------:R-:W3:Y:S04]  /*7e90*/  LDL.LU R156, [R1+0x44c] ;  /* 0x00044c00019c7983 */ /* 0x000ee80000300800 */
[----:B------:R-:W5:Y:S04]  /*7ea0*/  LDL.LU R155, [R1+0x448] ;  /* 0x00044800019b7983 */ /* 0x000f680000300800 */
        /* <DEDUP_REMOVED lines=22> */
[----:B----4-:R-:W4:Y:S04]  /*8010*/  LDL.LU R2, [R1+0x5cc] ;  /* 0x0005cc0001027983 */ /* 0x010f280000300800 */
[----:B------:R-:W4:Y:S04]  /*8020*/  LDL.LU R0, [R1+0x5c8] ;  /* 0x0005c80001007983 */ /* 0x000f280000300800 */
[----:B------:R-:W2:Y:S04]  /*8030*/  LDL.LU R159, [R1+0x404] ;  /* 0x00040400019f7983 */ /* 0x000ea80000300800 */
[----:B------:R-:W2:Y:S04]  /*8040*/  LDL.LU R158, [R1+0x400] ;  /* 0x00040000019e7983 */ /* 0x000ea80000300800 */
[----:B------:R-:W-:Y:S04]  /*8050*/  STL [R1+0x7dc], R56 ;  /* 0x0007dc3801007387 */ /* 0x000fe80000100800 */
        /* <DEDUP_REMOVED lines=73> */
[----:B------:R-:W-:Y:S01]  /*84f0*/  STL [R1+0x6b4], R130 ;  /* 0x0006b48201007387 */ /* 0x000fe20000100800 */
[----:B--2---:R-:W-:-:S03]  /*8500*/  F2FP.F16.F32.PACK_AB R4, R159, R158 ;  /* 0x0000009e9f04723e */ /* 0x004fc600000000ff */
        /* <DEDUP_REMOVED lines=21> */
[----:B------:R1:W-:Y:S04]  /*8660*/  STL [R1+0x650], R4 ;  /* 0x0006500401007387 */ /* 0x0003e80000100800 */
[----:B------:R-:W2:Y:S04]  /*8670*/  LDL.LU R201, [R1+0x40c] ;  /* 0x00040c0001c97983 */ /* 0x000ea80000300800 */
[----:B------:R-:W2:Y:S04]  /*8680*/  LDL.LU R200, [R1+0x408] ;  /* 0x0004080001c87983 */ /* 0x000ea80000300800 */
[----:B------:R-:W4:Y:S04]  /*8690*/  LDL.LU R199, [R1+0x414] ;  /* 0x0004140001c77983 */ /* 0x000f280000300800 */
[----:B------:R-:W4:Y:S01]  /*86a0*/  LDL.LU R198, [R1+0x410] ;  /* 0x0004100001c67983 */ /* 0x000f220000300800 */
[----:B------:R-:W-:-:S03]  /*86b0*/  IMAD.MOV.U32 R197, RZ, RZ, R157 ;  /* 0x000000ffffc57224 */ /* 0x000fc600078e009d */
[----:B------:R-:W4:Y:S04]  /*86c0*/  LDL.LU R196, [R1+0x424] ;  /* 0x0004240001c47983 */ /* 0x000f280000300800 */
        /* <DEDUP_REMOVED lines=8> */
[----:B------:R-:W4:Y:S01]  /*8750*/  LDL.LU R187, [R1+0x440] ;  /* 0x0004400001bb7983 */ /* 0x000f220000300800 */
[----:B---3--:R-:W-:-:S02]  /*8760*/  IMAD.MOV.U32 R186, RZ, RZ, R156 ;  /* 0x000000ffffba7224 */ /* 0x008fc400078e009c */
[----:B-----5:R-:W-:Y:S01]  /*8770*/  IMAD.MOV.U32 R185, RZ, RZ, R155 ;  /* 0x000000ffffb97224 */ /* 0x020fe200078e009b */
[----:B------:R-:W3:Y:S04]  /*8780*/  LDL.LU R184, [R1+0x454] ;  /* 0x0004540001b87983 */ /* 0x000ee80000300800 */
[----:B------:R-:W3:Y:S01]  /*8790*/  LDL.LU R183, [R1+0x450] ;  /* 0x0004500001b77983 */ /* 0x000ee20000300800 */
[----:B------:R-:W-:Y:S02]  /*87a0*/  IMAD.MOV.U32 R182, RZ, RZ, R154 ;  /* 0x000000ffffb67224 */ /* 0x000fe400078e009a */
[----:B------:R-:W-:Y:S01]  /*87b0*/  IMAD.MOV.U32 R181, RZ, RZ, R153 ;  /* 0x000000ffffb57224 */ /* 0x000fe200078e0099 */
[----:B------:R-:W5:Y:S04]  /*87c0*/  LDL.LU R180, [R1+0x464] ;  /* 0x0004640001b47983 */ /* 0x000f680000300800 */
[----:B------:R-:W5:Y:S01]  /*87d0*/  LDL.LU R179, [R1+0x460] ;  /* 0x0004600001b37983 */ /* 0x000f620000300800 */
[----:B------:R-:W-:-:S02]  /*87e0*/  IMAD.MOV.U32 R178, RZ, RZ, R152 ;  /* 0x000000ffffb27224 */ /* 0x000fc400078e0098 */
[----:B------:R-:W-:Y:S01]  /*87f0*/  IMAD.MOV.U32 R177, RZ, RZ, R23 ;  /* 0x000000ffffb17224 */ /* 0x000fe200078e0017 */
[----:B------:R-:W5:Y:S04]  /*8800*/  LDL.LU R176, [R1+0x474] ;  /* 0x0004740001b07983 */ /* 0x000f680000300800 */
[----:B------:R-:W5:Y:S01]  /*8810*/  LDL.LU R175, [R1+0x470] ;  /* 0x0004700001af7983 */ /* 0x000f620000300800 */
[----:B------:R-:W-:Y:S02]  /*8820*/  IMAD.MOV.U32 R174, RZ, RZ, R22 ;  /* 0x000000ffffae7224 */ /* 0x000fe400078e0016 */
[----:B------:R-:W-:Y:S01]  /*8830*/  IMAD.MOV.U32 R173, RZ, RZ, R21 ;  /* 0x000000ffffad7224 */ /* 0x000fe200078e0015 */
        /* <DEDUP_REMOVED lines=24> */
[----:B------:R-:W5:Y:S01]  /*89c0*/  LDL.LU R20, [R1+0x4e4] ;  /* 0x0004e40001147983 */ /* 0x000f620000300800 */
[----:B------:R-:W-:-:S03]  /*89d0*/  IMAD.MOV.U32 R18, RZ, RZ, R16 ;  /* 0x000000ffff127224 */ /* 0x000fc600078e0010 */
[----:B------:R-:W5:Y:S01]  /*89e0*/  LDL.LU R19, [R1+0x4e0] ;  /* 0x0004e00001137983 */ /* 0x000f620000300800 */
[----:B------:R-:W-:-:S03]  /*89f0*/  IMAD.MOV.U32 R17, RZ, RZ, R15 ;  /* 0x000000ffff117224 */ /* 0x000fc600078e000f */
[----:B------:R-:W5:Y:S04]  /*8a00*/  LDL.LU R16, [R1+0x4f4] ;  /* 0x0004f40001107983 */ /* 0x000f680000300800 */
[----:B------:R-:W5:Y:S01]  /*8a10*/  LDL.LU R15, [R1+0x4f0] ;  /* 0x0004f000010f7983 */ /* 0x000f620000300800 */
[----:B-1----:R-:W-:Y:S02]  /*8a20*/  F2FP.F16.F32.PACK_AB R4, R186, R185 ;  /* 0x000000b9ba04723e */ /* 0x002fe400000000ff */
[----:B------:R-:W-:Y:S01]  /*8a30*/  F2FP.F16.F32.PACK_AB R17, R18, R17 ;  /* 0x000000111211723e */ /* 0x000fe200000000ff */
[----:B------:R-:W-:Y:S01]  /*8a40*/  BAR.SYNC.DEFER_BLOCKING 0x0 ;  /* 0x0000000000007b1d */ /* 0x000fe20000010000 */
[----:B------:R-:W-:Y:S02]  /*8a50*/  F2FP.F16.F32.PACK_AB R3, R197, R3 ;  /* 0x00000003c503723e */ /* 0x000fe400000000ff */
[----:B------:R-:W-:-:S02]  /*8a60*/  F2FP.F16.F32.PACK_AB R24, R25, R24 ;  /* 0x000000181918723e */ /* 0x000fc400000000ff */
[----:B--2---:R-:W-:Y:S01]  /*8a70*/  F2FP.F16.F32.PACK_AB R150, R201, R200 ;  /* 0x000000c8c996723e */ /* 0x004fe200000000ff */
[----:B------:R-:W1:Y:S01]  /*8a80*/  @!P2 SYNCS.CCTL.IV [UR42+0x30000] ;  /* 0x03000000ff00a9b1 */ /* 0x000e62000800002a */
[----:B----4-:R-:W-:Y:S01]  /*8a90*/  F2FP.F16.F32.PACK_AB R151, R199, R198 ;  /* 0x000000c6c797723e */ /* 0x010fe200000000ff */
[----:B-1----:R-:W-:Y:S01]  /*8aa0*/  BAR.SYNC.DEFER_BLOCKING 0x0 ;  /* 0x0000000000007b1d */ /* 0x002fe20000010000 */
[----:B------:R-:W-:Y:S02]  /*8ab0*/  F2FP.F16.F32.PACK_AB R130, R196, R195 ;  /* 0x000000c3c482723e */ /* 0x000fe400000000ff */
[----:B------:R-:W-:Y:S02]  /*8ac0*/  F2FP.F16.F32.PACK_AB R131, R194, R193 ;  /* 0x000000c1c283723e */ /* 0x000fe400000000ff */
[----:B------:R-:W-:Y:S01]  /*8ad0*/  F2FP.F16.F32.PACK_AB R132, R192, R191 ;  /* 0x000000bfc084723e */ /* 0x000fe200000000ff */
[----:B------:R-:W1:Y:S01]  /*8ae0*/  @!P2 SYNCS.CCTL.IV [UR42+0x30008] ;  /* 0x03000800ff00a9b1 */ /* 0x000e62000800002a */
[----:B------:R-:W-:Y:S01]  /*8af0*/  F2FP.F16.F32.PACK_AB R133, R190, R189 ;  /* 0x000000bdbe85723e */ /* 0x000fe200000000ff */
[----:B-1----:R-:W-:Y:S01]  /*8b00*/  BAR.SYNC.DEFER_BLOCKING 0x0 ;  /* 0x0000000000007b1d */ /* 0x002fe20000010000 */
[----:B------:R-:W-:-:S05]  /*8b10*/  F2FP.F16.F32.PACK_AB R56, R188, R187 ;  /* 0x000000bbbc38723e */ /* 0x000fca00000000ff */
[----:B------:R1:W-:Y:S01]  /*8b20*/  STL [R1+0x630], R56 ;  /* 0x0006303801007387 */ /* 0x0003e20000100800 */
[----:B---3--:R-:W-:-:S03]  /*8b30*/  F2FP.F16.F32.PACK_AB R57, R184, R183 ;  /* 0x000000b7b839723e */ /* 0x008fc600000000ff */
[----:B------:R2:W-:Y:S04]  /*8b40*/  STL [R1+0x634], R4 ;  /* 0x0006340401007387 */ /* 0x0005e80000100800 */
[----:B------:R3:W-:Y:S01]  /*8b50*/  STL [R1+0x638], R57 ;  /* 0x0006383901007387 */ /* 0x0007e20000100800 */
[----:B-1----:R-:W-:Y:S02]  /*8b60*/  F2FP.F16.F32.PACK_AB R56, R182, R181 ;  /* 0x000000b5b638723e */ /* 0x002fe400000000ff */
[----:B-----5:R-:W-:-:S03]  /*8b70*/  F2FP.F16.F32.PACK_AB R146, R172, R171 ;  /* 0x000000abac92723e */ /* 0x020fc600000000ff */
[----:B------:R1:W-:Y:S01]  /*8b80*/  STL [R1+0x63c], R56 ;  /* 0x00063c3801007387 */ /* 0x0003e20000100800 */
[----:B--2---:R-:W-:Y:S01]  /*8b90*/  F2FP.F16.F32.PACK_AB R4, R180, R179 ;  /* 0x000000b3b404723e */ /* 0x004fe200000000ff */
[----:B------:R-:W2:Y:S01]  /*8ba0*/  @!P2 SYNCS.CCTL.IV [UR42+0x30010] ;  /* 0x03001000ff00a9b1 */ /* 0x000ea2000800002a */
[----:B---3--:R-:W-:-:S03]  /*8bb0*/  F2FP.F16.F32.PACK_AB R57, R178, R177 ;  /* 0x000000b1b239723e */ /* 0x008fc600000000ff */
[----:B------:R3:W-:Y:S01]  /*8bc0*/  STL [R1+0x620], R4 ;  /* 0x0006200401007387 */ /* 0x0007e20000100800 */
[----:B------:R-:W-:Y:S02]  /*8bd0*/  F2FP.F16.F32.PACK_AB R147, R170, R169 ;  /* 0x000000a9aa93723e */ /* 0x000fe400000000ff */
[----:B-1----:R-:W-:Y:S01]  /*8be0*/  F2FP.F16.F32.PACK_AB R56, R176, R175 ;  /* 0x000000afb038723e */ /* 0x002fe200000000ff */
[----:B------:R-:W-:Y:S04]  /*8bf0*/  STL [R1+0x624], R57 ;  /* 0x0006243901007387 */ /* 0x000fe80000100800 */
[----:B------:R1:W-:Y:S01]  /*8c00*/  STL [R1+0x628], R56 ;  /* 0x0006283801007387 */ /* 0x0003e20000100800 */
[----:B---3--:R-:W-:Y:S02]  /*8c10*/  F2FP.F16.F32.PACK_AB R4, R174, R173 ;  /* 0x000000adae04723e */ /* 0x008fe400000000ff */
[----:B------:R-:W-:-:S03]  /*8c20*/  F2FP.F16.F32.PACK_AB R148, R168, R167 ;  /* 0x000000a7a894723e */ /* 0x000fc600000000ff */
[----:B------:R3:W-:Y:S01]  /*8c30*/  STL [R1+0x62c], R4 ;  /* 0x00062c0401007387 */ /* 0x0007e20000100800 */
[----:B------:R-:W-:Y:S02]  /*8c40*/  F2FP.F16.F32.PACK_AB R149, R166, R165 ;  /* 0x000000a5a695723e */ /* 0x000fe400000000ff */
[----:B-1----:R-:W-:Y:S02]  /*8c50*/  F2FP.F16.F32.PACK_AB R56, R154, R153 ;  /* 0x000000999a38723e */ /* 0x002fe400000000ff */
[----:B------:R-:W-:Y:S02]  /*8c60*/  F2FP.F16.F32.PACK_AB R126, R164, R163 ;  /* 0x000000a3a47e723e */ /* 0x000fe400000000ff */
[----:B------:R-:W-:Y:S02]  /*8c70*/  F2FP.F16.F32.PACK_AB R127, R162, R161 ;  /* 0x000000a1a27f723e */ /* 0x000fe400000000ff */
[----:B------:R-:W-:Y:S02]  /*8c80*/  F2FP.F16.F32.PACK_AB R128, R160, R159 ;  /* 0x0000009fa080723e */ /* 0x000fe400000000ff */
[----:B------:R-:W-:-:S02]  /*8c90*/  F2FP.F16.F32.PACK_AB R129, R158, R157 ;  /* 0x0000009d9e81723e */ /* 0x000fc400000000ff */
[----:B---3--:R-:W-:-:S05]  /*8ca0*/  F2FP.F16.F32.PACK_AB R4, R156, R155 ;  /* 0x0000009b9c04723e */ /* 0x008fca00000000ff */
[----:B------:R1:W-:Y:S01]  /*8cb0*/  STL [R1+0x4a0], R4 ;  /* 0x0004a00401007387 */ /* 0x0003e20000100800 */
[----:B------:R-:W-:-:S03]  /*8cc0*/  F2FP.F16.F32.PACK_AB R23, R152, R23 ;  /* 0x000000179817723e */ /* 0x000fc600000000ff */
[----:B------:R-:W-:Y:S04]  /*8cd0*/  STL [R1+0x4a4], R56 ;  /* 0x0004a43801007387 */ /* 0x000fe80000100800 */
[----:B------:R-:W-:Y:S01]  /*8ce0*/  STL [R1+0x4a8], R23 ;  /* 0x0004a81701007387 */ /* 0x000fe20000100800 */
[----:B-1----:R-:W-:-:S05]  /*8cf0*/  F2FP.F16.F32.PACK_AB R4, R22, R21 ;  /* 0x000000151604723e */ /* 0x002fca00000000ff */
[----:B------:R1:W-:Y:S01]  /*8d00*/  STL [R1+0x4ac], R4 ;  /* 0x0004ac0401007387 */ /* 0x0003e20000100800 */
[----:B------:R-:W-:Y:S02]  /*8d10*/  F2FP.F16.F32.PACK_AB R15, R16, R15 ;  /* 0x0000000f100f723e */ /* 0x000fe400000000ff */
[----:B-1----:R-:W-:-:S05]  /*8d20*/  F2FP.F16.F32.PACK_AB R4, R20, R19 ;  /* 0x000000131404723e */ /* 0x002fca00000000ff */
[----:B------:R1:W-:Y:S04]  /*8d30*/  STL [R1+0x490], R4 ;  /* 0x0004900401007387 */ /* 0x0003e80000100800 */
[----:B------:R3:W-:Y:S04]  /*8d40*/  STL [R1+0x494], R17 ;  /* 0x0004941101007387 */ /* 0x0007e80000100800 */
[----:B------:R4:W-:Y:S01]  /*8d50*/  STL [R1+0x498], R15 ;  /* 0x0004980f01007387 */ /* 0x0009e20000100800 */
[----:B-1----:R-:W-:-:S05]  /*8d60*/  F2FP.F16.F32.PACK_AB R4, R14, R13 ;  /* 0x0000000d0e04723e */ /* 0x002fca00000000ff */
[----:B------:R1:W-:Y:S04]  /*8d70*/  STL [R1+0x49c], R4 ;  /* 0x00049c0401007387 */ /* 0x0003e80000100800 */
[----:B------:R-:W5:Y:S04]  /*8d80*/  LDL.LU R194, [R1+0x504] ;  /* 0x0005040001c27983 */ /* 0x000f680000300800 */
[----:B------:R-:W5:Y:S04]  /*8d90*/  LDL.LU R193, [R1+0x500] ;  /* 0x0005000001c17983 */ /* 0x000f680000300800 */
[----:B------:R-:W2:Y:S04]  /*8da0*/  LDL.LU R192, [R1+0x50c] ;  /* 0x00050c0001c07983 */ /* 0x000ea80000300800 */
        /* <DEDUP_REMOVED lines=14> */
[----:B------:R-:W2:Y:S01]  /*8e90*/  LDL.LU R177, [R1+0x540] ;  /* 0x0005400001b17983 */ /* 0x000ea20000300800 */
[----:B------:R-:W-:-:S02]  /*8ea0*/  IMAD.MOV.U32 R176, RZ, RZ, R12 ;  /* 0x000000ffffb07224 */ /* 0x000fc400078e000c */
[----:B------:R-:W-:Y:S01]  /*8eb0*/  IMAD.MOV.U32 R175, RZ, RZ, R11 ;  /* 0x000000ffffaf7224 */ /* 0x000fe200078e000b */
[----:B------:R-:W2:Y:S04]  /*8ec0*/  LDL.LU R174, [R1+0x554] ;  /* 0x0005540001ae7983 */ /* 0x000ea80000300800 */
[----:B------:R-:W2:Y:S01]  /*8ed0*/  LDL.LU R173, [R1+0x550] ;  /* 0x0005500001ad7983 */ /* 0x000ea20000300800 */
[----:B------:R-:W-:Y:S02]  /*8ee0*/  IMAD.MOV.U32 R172, RZ, RZ, R10 ;  /* 0x000000ffffac7224 */ /* 0x000fe400078e000a */
[----:B------:R-:W-:Y:S01]  /*8ef0*/  IMAD.MOV.U32 R171, RZ, RZ, R9 ;  /* 0x000000ffffab7224 */ /* 0x000fe200078e0009 */
        /* <DEDUP_REMOVED lines=25> */
[----:B---3--:R-:W3:Y:S01]  /*9090*/  LDL.LU R17, [R1+0x5c0] ;  /* 0x0005c00001117983 */ /* 0x008ee20000300800 */
[----:B------:R-:W-:-:S02]  /*90a0*/  IMAD.MOV.U32 R16, RZ, RZ, R2 ;  /* 0x000000ffff107224 */ /* 0x000fc400078e0002 */
[----:B----4-:R-:W-:Y:S01]  /*90b0*/  IMAD.MOV.U32 R15, RZ, RZ, R0 ;  /* 0x000000ffff0f7224 */ /* 0x010fe200078e0000 */
        /* <DEDUP_REMOVED lines=12> */
[----:B-1----:R-:W-:-:S02]  /*9180*/  F2FP.F16.F32.PACK_AB R4, R176, R175 ;  /* 0x000000afb004723e */ /* 0x002fc400000000ff */
[----:B------:R-:W-:Y:S02]  /*9190*/  F2FP.F16.F32.PACK_AB R15, R16, R15 ;  /* 0x0000000f100f723e */ /* 0x000fe400000000ff */
[----:B-----5:R-:W-:Y:S02]  /*91a0*/  F2FP.F16.F32.PACK_AB R142, R194, R193 ;  /* 0x000000c1c28e723e */ /* 0x020fe400000000ff */
[----:B--2---:R-:W-:Y:S02]  /*91b0*/  F2FP.F16.F32.PACK_AB R143, R192, R191 ;  /* 0x000000bfc08f723e */ /* 0x004fe400000000ff */
[----:B------:R-:W-:Y:S02]  /*91c0*/  F2FP.F16.F32.PACK_AB R144, R190, R189 ;  /* 0x000000bdbe90723e */ /* 0x000fe400000000ff */
[----:B------:R-:W-:Y:S02]  /*91d0*/  F2FP.F16.F32.PACK_AB R145, R188, R187 ;  /* 0x000000bbbc91723e */ /* 0x000fe400000000ff */
[----:B------:R-:W-:-:S02]  /*91e0*/  F2FP.F16.F32.PACK_AB R122, R186, R185 ;  /* 0x000000b9ba7a723e */ /* 0x000fc400000000ff */
[----:B------:R-:W-:Y:S02]  /*91f0*/  F2FP.F16.F32.PACK_AB R123, R184, R183 ;  /* 0x000000b7b87b723e */ /* 0x000fe400000000ff */
[----:B------:R-:W-:Y:S02]  /*9200*/  F2FP.F16.F32.PACK_AB R124, R182, R181 ;  /* 0x000000b5b67c723e */ /* 0x000fe400000000ff */
[----:B------:R-:W-:Y:S02]  /*9210*/  F2FP.F16.F32.PACK_AB R125, R180, R179 ;  /* 0x000000b3b47d723e */ /* 0x000fe400000000ff */
[----:B------:R-:W-:-:S05]  /*9220*/  F2FP.F16.F32.PACK_AB R56, R178, R177 ;  /* 0x000000b1b238723e */ /* 0x000fca00000000ff */
[----:B------:R1:W-:Y:S01]  /*9230*/  STL [R1+0x460], R56 ;  /* 0x0004603801007387 */ /* 0x0003e20000100800 */
[----:B------:R-:W-:-:S03]  /*9240*/  F2FP.F16.F32.PACK_AB R57, R174, R173 ;  /* 0x000000adae39723e */ /* 0x000fc600000000ff */
[----:B------:R2:W-:Y:S04]  /*9250*/  STL [R1+0x464], R4 ;  /* 0x0004640401007387 */ /* 0x0005e80000100800 */
[----:B------:R5:W-:Y:S01]  /*9260*/  STL [R1+0x468], R57 ;  /* 0x0004683901007387 */ /* 0x000be20000100800 */
[----:B-1----:R-:W-:Y:S02]  /*9270*/  F2FP.F16.F32.PACK_AB R56, R172, R171 ;  /* 0x000000abac38723e */ /* 0x002fe400000000ff */
[----:B--2---:R-:W-:-:S03]  /*9280*/  F2FP.F16.F32.PACK_AB R4, R170, R169 ;  /* 0x000000a9aa04723e */ /* 0x004fc600000000ff */
[----:B------:R1:W-:Y:S01]  /*9290*/  STL [R1+0x46c], R56 ;  /* 0x00046c3801007387 */ /* 0x0003e20000100800 */
[----:B-----5:R-:W-:-:S03]  /*92a0*/  F2FP.F16.F32.PACK_AB R57, R168, R167 ;  /* 0x000000a7a839723e */ /* 0x020fc600000000ff */
[----:B------:R2:W-:Y:S04]  /*92b0*/  STL [R1+0x450], R4 ;  /* 0x0004500401007387 */ /* 0x0005e80000100800 */
[----:B------:R-:W-:Y:S01]  /*92c0*/  STL [R1+0x454], R57 ;  /* 0x0004543901007387 */ /* 0x000fe20000100800 */
[----:B-1----:R-:W-:Y:S02]  /*92d0*/  F2FP.F16.F32.PACK_AB R56, R166, R165 ;  /* 0x000000a5a638723e */ /* 0x002fe400000000ff */
[----:B------:R-:W-:Y:S02]  /*92e0*/  F2FP.F16.F32.PACK_AB R138, R162, R161 ;  /* 0x000000a1a28a723e */ /* 0x000fe400000000ff */
[----:B--2---:R-:W-:Y:S01]  /*92f0*/  F2FP.F16.F32.PACK_AB R4, R164, R163 ;  /* 0x000000a3a404723e */ /* 0x004fe200000000ff */
[----:B------:R-:W-:Y:S04]  /*9300*/  STL [R1+0x458], R56 ;  /* 0x0004583801007387 */ /* 0x000fe80000100800 */
[----:B------:R3:W-:Y:S01]  /*9310*/  STL [R1+0x45c], R4 ;  /* 0x00045c0401007387 */ /* 0x0007e20000100800 */
[----:B------:R-:W-:-:S02]  /*9320*/  F2FP.F16.F32.PACK_AB R139, R160, R159 ;  /* 0x0000009fa08b723e */ /* 0x000fc400000000ff */
[----:B------:R-:W-:Y:S02]  /*9330*/  F2FP.F16.F32.PACK_AB R140, R158, R157 ;  /* 0x0000009d9e8c723e */ /* 0x000fe400000000ff */
[----:B------:R-:W-:Y:S02]  /*9340*/  F2FP.F16.F32.PACK_AB R141, R156, R155 ;  /* 0x0000009b9c8d723e */ /* 0x000fe400000000ff */
[----:B------:R-:W-:Y:S02]  /*9350*/  F2FP.F16.F32.PACK_AB R118, R154, R153 ;  /* 0x000000999a76723e */ /* 0x000fe400000000ff */
[----:B------:R-:W-:Y:S02]  /*9360*/  F2FP.F16.F32.PACK_AB R119, R152, R23 ;  /* 0x000000179877723e */ /* 0x000fe400000000ff */
[----:B------:R-:W-:Y:S02]  /*9370*/  F2FP.F16.F32.PACK_AB R120, R22, R21 ;  /* 0x000000151678723e */ /* 0x000fe400000000ff */
[----:B------:R-:W-:-:S02]  /*9380*/  F2FP.F16.F32.PACK_AB R121, R20, R19 ;  /* 0x000000131479723e */ /* 0x000fc400000000ff */
[----:B---3--:R-:W-:-:S05]  /*9390*/  F2FP.F16.F32.PACK_AB R4, R18, R17 ;  /* 0x000000111204723e */ /* 0x008fca00000000ff */
[----:B------:R1:W-:Y:S01]  /*93a0*/  STL [R1+0x420], R4 ;  /* 0x0004200401007387 */ /* 0x0003e20000100800 */
[----:B----4-:R-:W-:-:S03]  /*93b0*/  F2FP.F16.F32.PACK_AB R13, R14, R13 ;  /* 0x0000000d0e0d723e */ /* 0x010fc600000000ff */
[----:B------:R-:W-:Y:S04]  /*93c0*/  STL [R1+0x424], R15 ;  /* 0x0004240f01007387 */ /* 0x000fe80000100800 */
[----:B------:R-:W-:Y:S01]  /*93d0*/  STL [R1+0x428], R13 ;  /* 0x0004280d01007387 */ /* 0x000fe20000100800 */
[----:B-1----:R-:W-:-:S05]  /*93e0*/  F2FP.F16.F32.PACK_AB R4, R12, R11 ;  /* 0x0000000b0c04723e */ /* 0x002fca00000000ff */
[----:B------:R1:W-:Y:S01]  /*93f0*/  STL [R1+0x42c], R4 ;  /* 0x00042c0401007387 */ /* 0x0003e20000100800 */
[----:B------:R-:W-:-:S05]  /*9400*/  F2FP.F16.F32.PACK_AB R9, R10, R9 ;  /* 0x000000090a09723e */ /* 0x000fca00000000ff */
[----:B------:R-:W-:Y:S01]  /*9410*/  STL [R1+0x410], R9 ;  /* 0x0004100901007387 */ /* 0x000fe20000100800 */
[----:B------:R-:W-:-:S05]  /*9420*/  F2FP.F16.F32.PACK_AB R7, R8, R7 ;  /* 0x000000070807723e */ /* 0x000fca00000000ff */
[----:B------:R-:W-:Y:S01]  /*9430*/  STL [R1+0x414], R7 ;  /* 0x0004140701007387 */ /* 0x000fe20000100800 */
[----:B-1----:R-:W-:-:S03]  /*9440*/  F2FP.F16.F32.PACK_AB R4, R6, R5 ;  /* 0x000000050604723e */ /* 0x002fc600000000ff */
[----:B------:R-:W2:Y:S04]  /*9450*/  LDL.LU R60, [R1+0x204] ;  /* 0x00020400013c7983 */ /* 0x000ea80000300800 */
[----:B------:R1:W-:Y:S01]  /*9460*/  STL [R1+0x418], R4 ;  /* 0x0004180401007387 */ /* 0x0003e20000100800 */
[----:B------:R-:W-:-:S03]  /*9470*/  F2FP.F16.F32.PACK_AB R0, R2, R0 ;  /* 0x000000000200723e */ /* 0x000fc600000000ff */
[----:B------:R-:W2:Y:S04]  /*9480*/  LDL.LU R59, [R1+0x200] ;  /* 0x00020000013b7983 */ /* 0x000ea80000300800 */
[----:B------:R3:W-:Y:S04]  /*9490*/  STL [R1+0x41c], R0 ;  /* 0x00041c0001007387 */ /* 0x0007e80000100800 */
[----:B------:R-:W4:Y:S04]  /*94a0*/  LDL.LU R58, [R1+0x20c] ;  /* 0x00020c00013a7983 */ /* 0x000f280000300800 */
[----:B------:R-:W4:Y:S04]  /*94b0*/  LDL.LU R57, [R1+0x208] ;  /* 0x0002080001397983 */ /* 0x000f280000300800 */
[----:B------:R-:W5:Y:S04]  /*94c0*/  LDL.LU R56, [R1+0x214] ;  /* 0x0002140001387983 */ /* 0x000f680000300800 */
[----:B------:R-:W5:Y:S04]  /*94d0*/  LDL.LU R252, [R1+0x210] ;  /* 0x0002100001fc7983 */ /* 0x000f680000300800 */
[----:B-1----:R-:W2:Y:S04]  /*94e0*/  LDL.LU R4, [R1+0x21c] ;  /* 0x00021c0001047983 */ /* 0x002ea80000300800 */
[----:B------:R-:W2:Y:S04]  /*94f0*/  LDL.LU R251, [R1+0x218] ;  /* 0x0002180001fb7983 */ /* 0x000ea80000300800 */
[----:B------:R-:W3:Y:S04]  /*9500*/  LDL.LU R250, [R1+0x224] ;  /* 0x0002240001fa7983 */ /* 0x000ee80000300800 */
[----:B------:R-:W3:Y:S04]  /*9510*/  LDL.LU R249, [R1+0x220] ;  /* 0x0002200001f97983 */ /* 0x000ee80000300800 */
[----:B------:R-:W4:Y:S04]  /*9520*/  LDL.LU R248, [R1+0x22c] ;  /* 0x00022c0001f87983 */ /* 0x000f280000300800 */
[----:B------:R-:W4:Y:S04]  /*9530*/  LDL.LU R247, [R1+0x228] ;  /* 0x0002280001f77983 */ /* 0x000f280000300800 */
[----:B------:R-:W2:Y:S04]  /*9540*/  LDL.LU R246, [R1+0x234] ;  /* 0x0002340001f67983 */ /* 0x000ea80000300800 */
[----:B------:R-:W2:Y:S04]  /*9550*/  LDL.LU R245, [R1+0x230] ;  /* 0x0002300001f57983 */ /* 0x000ea80000300800 */
[----:B------:R-:W2:Y:S04]  /*9560*/  LDL.LU R244, [R1+0x23c] ;  /* 0x00023c0001f47983 */ /* 0x000ea80000300800 */
[----:B------:R-:W2:Y:S04]  /*9570*/  LDL.LU R243, [R1+0x238] ;  /* 0x0002380001f37983 */ /* 0x000ea80000300800 */
        /* <DEDUP_REMOVED lines=110> */
[----:B----4-:R-:W-:-:S02]  /*9c60*/  F2FP.F16.F32.PACK_AB R115, R248, R247 ;  /* 0x000000f7f873723e */ /* 0x010fc400000000ff */
[----:B-----5:R-:W-:Y:S01]  /*9c70*/  F2FP.F16.F32.PACK_AB R248, R242, R241 ;  /* 0x000000f1f2f8723e */ /* 0x020fe200000000ff */
[----:B------:R-:W4:Y:S01]  /*9c80*/  LDL.LU R2, [R1+0x3fc] ;  /* 0x0003fc0001027983 */ /* 0x000f220000300800 */
[----:B---3--:R-:W-:Y:S02]  /*9c90*/  F2FP.F16.F32.PACK_AB R114, R250, R249 ;  /* 0x000000f9fa72723e */ /* 0x008fe400000000ff */
[----:B--2---:R-:W-:Y:S01]  /*9ca0*/  F2FP.F16.F32.PACK_AB R241, R232, R231 ;  /* 0x000000e7e8f1723e */ /* 0x004fe200000000ff */
[----:B------:R-:W4:Y:S01]  /*9cb0*/  LDL.LU R0, [R1+0x3f8] ;  /* 0x0003f80001007983 */ /* 0x000f220000300800 */
[----:B------:R-:W-:Y:S02]  /*9cc0*/  F2FP.F16.F32.PACK_AB R249, R240, R239 ;  /* 0x000000eff0f9723e */ /* 0x000fe400000000ff */
[----:B------:R-:W-:Y:S02]  /*9cd0*/  F2FP.F16.F32.PACK_AB R232, R226, R225 ;  /* 0x000000e1e2e8723e */ /* 0x000fe400000000ff */
[----:B------:R-:W-:-:S02]  /*9ce0*/  F2FP.F16.F32.PACK_AB R240, R234, R233 ;  /* 0x000000e9eaf0723e */ /* 0x000fc400000000ff */
[----:B------:R-:W-:Y:S02]  /*9cf0*/  F2FP.F16.F32.PACK_AB R225, R216, R215 ;  /* 0x000000d7d8e1723e */ /* 0x000fe400000000ff */
[----:B------:R-:W-:Y:S02]  /*9d00*/  F2FP.F16.F32.PACK_AB R233, R224, R223 ;  /* 0x000000dfe0e9723e */ /* 0x000fe400000000ff */
[----:B------:R-:W-:Y:S02]  /*9d10*/  F2FP.F16.F32.PACK_AB R216, R210, R209 ;  /* 0x000000d1d2d8723e */ /* 0x000fe400000000ff */
[----:B------:R-:W-:Y:S02]  /*9d20*/  F2FP.F16.F32.PACK_AB R224, R218, R217 ;  /* 0x000000d9dae0723e */ /* 0x000fe400000000ff */
[----:B------:R-:W-:Y:S02]  /*9d30*/  F2FP.F16.F32.PACK_AB R217, R208, R207 ;  /* 0x000000cfd0d9723e */ /* 0x000fe400000000ff */
[----:B------:R-:W-:-:S02]  /*9d40*/  F2FP.F16.F32.PACK_AB R208, R202, R201 ;  /* 0x000000c9cad0723e */ /* 0x000fc400000000ff */
[----:B------:R-:W-:Y:S02]  /*9d50*/  F2FP.F16.F32.PACK_AB R209, R200, R199 ;  /* 0x000000c7c8d1723e */ /* 0x000fe400000000ff */
[----:B------:R-:W-:Y:S02]  /*9d60*/  F2FP.F16.F32.PACK_AB R136, R56, R252 ;  /* 0x000000fc3888723e */ /* 0x000fe400000000ff */
[----:B------:R-:W-:Y:S01]  /*9d70*/  F2FP.F16.F32.PACK_AB R137, R4, R251 ;  /* 0x000000fb0489723e */ /* 0x000fe200000000ff */
[----:B------:R-:W2:Y:S01]  /*9d80*/  LDL.LU R56, [R1+0x4] ;  /* 0x0000040001387983 */ /* 0x000ea20000300800 */
        /* <DEDUP_REMOVED lines=28> */
[----:B------:R-:W2:Y:S04]  /*9f50*/  LDL.LU R8, [R1] ;  /* 0x0000000001087983 */ /* 0x000ea80000300800 */
[----:B------:R-:W3:Y:S04]  /*9f60*/  LDL.LU R57, [R1+0xc] ;  /* 0x00000c0001397983 */ /* 0x000ee80000300800 */
[----:B------:R-:W3:Y:S04]  /*9f70*/  LDL.LU R9, [R1+0x8] ;  /* 0x0000080001097983 */ /* 0x000ee80000300800 */
[----:B------:R-:W5:Y:S04]  /*9f80*/  LDL.LU R58, [R1+0x14] ;  /* 0x00001400013a7983 */ /* 0x000f680000300800 */
[----:B------:R-:W5:Y:S04]  /*9f90*/  LDL.LU R10, [R1+0x10] ;  /* 0x00001000010a7983 */ /* 0x000f680000300800 */
[----:B------:R-:W5:Y:S01]  /*9fa0*/  LDL.LU R59, [R1+0x1c] ;  /* 0x00001c00013b7983 */ /* 0x000f620000300800 */
[----:B------:R-:W-:-:S03]  /*9fb0*/  F2FP.F16.F32.PACK_AB R18, R6, R5 ;  /* 0x000000050612723e */ /* 0x000fc600000000ff */
        /* <DEDUP_REMOVED lines=8> */
[----:B------:R-:W-:-:S03]  /*a040*/  F2FP.F16.F32.PACK_AB R154, R14, R13 ;  /* 0x0000000d0e9a723e */ /* 0x000fc600000000ff */
[----:B------:R-:W5:Y:S04]  /*a050*/  LDL.LU R7, [R1+0x38] ;  /* 0x0000380001077983 */ /* 0x000f680000300800 */
[----:B------:R-:W5:Y:S04]  /*a060*/  LDL.LU R64, [R1+0x44] ;  /* 0x0000440001407983 */ /* 0x000f680000300800 */
[----:B------:R-:W5:Y:S01]  /*a070*/  LDL.LU R12, [R1+0x40] ;  /* 0x00004000010c7983 */ /* 0x000f620000300800 */
[----:B------:R-:W-:-:S03]  /*a080*/  F2FP.F16.F32.PACK_AB R211, R196, R195 ;  /* 0x000000c3c4d3723e */ /* 0x000fc600000000ff */
[----:B------:R-:W5:Y:S01]  /*a090*/  LDL.LU R65, [R1+0x4c] ;  /* 0x00004c0001417983 */ /* 0x000f620000300800 */
[----:B------:R-:W-:-:S03]  /*a0a0*/  F2FP.F16.F32.PACK_AB R195, R180, R179 ;  /* 0x000000b3b4c3723e */ /* 0x000fc600000000ff */
[----:B------:R-:W5:Y:S01]  /*a0b0*/  LDL.LU R13, [R1+0x48] ;  /* 0x00004800010d7983 */ /* 0x000f620000300800 */
[----:B------:R-:W-:-:S03]  /*a0c0*/  F2FP.F16.F32.PACK_AB R179, R164, R163 ;  /* 0x000000a3a4b3723e */ /* 0x000fc600000000ff */
[----:B------:R-:W5:Y:S01]  /*a0d0*/  LDL.LU R66, [R1+0x54] ;  /* 0x0000540001427983 */ /* 0x000f620000300800 */
[----:B------:R-:W-:-:S03]  /*a0e0*/  F2FP.F16.F32.PACK_AB R163, R20, R19 ;  /* 0x0000001314a3723e */ /* 0x000fc600000000ff */
        /* <DEDUP_REMOVED lines=106> */
[----:B------:R-:W5:Y:S01]  /*a790*/  LDL.LU R237, [R1+0x1c8] ;  /* 0x0001c80001ed7983 */ /* 0x000f620000300800 */
[----:B----4-:R-:W-:-:S03]  /*a7a0*/  F2FP.F16.F32.PACK_AB R19, R2, R0 ;  /* 0x000000000213723e */ /* 0x010fc600000000ff */
[----:B------:R-:W4:Y:S01]  /*a7b0*/  LDL.LU R238, [R1+0x1d4] ;  /* 0x0001d40001ee7983 */ /* 0x000f220000300800 */
[----:B------:R-:W-:-:S03]  /*a7c0*/  F2FP.F16.F32.PACK_AB R116, R246, R245 ;  /* 0x000000f5f674723e */ /* 0x000fc600000000ff */
[----:B------:R-:W4:Y:S04]  /*a7d0*/  LDL.LU R0, [R1+0x1d0] ;  /* 0x0001d00001007983 */ /* 0x000f280000300800 */
[----:B------:R-:W4:Y:S04]  /*a7e0*/  LDL.LU R113, [R1+0x1dc] ;  /* 0x0001dc0001717983 */ /* 0x000f280000300800 */
[----:B------:R-:W4:Y:S04]  /*a7f0*/  LDL.LU R239, [R1+0x1d8] ;  /* 0x0001d80001ef7983 */ /* 0x000f280000300800 */
[----:B------:R-:W4:Y:S01]  /*a800*/  LDL.LU R244, [R1+0x1e0] ;  /* 0x0001e00001f47983 */ /* 0x000f220000300800 */
[----:B--2---:R-:W-:-:S03]  /*a810*/  F2FP.F16.F32.PACK_AB R8, R56, R8 ;  /* 0x000000083808723e */ /* 0x004fc600000000ff */
[----:B------:R-:W2:Y:S01]  /*a820*/  LDL.LU R245, [R1+0x1e8] ;  /* 0x0001e80001f57983 */ /* 0x000ea20000300800 */
[----:B---3--:R-:W-:-:S03]  /*a830*/  F2FP.F16.F32.PACK_AB R9, R57, R9 ;  /* 0x000000093909723e */ /* 0x008fc600000000ff */
[----:B------:R-:W3:Y:S01]  /*a840*/  LDL.LU R2, [R1+0x1f4] ;  /* 0x0001f40001027983 */ /* 0x000ee20000300800 */
[----:B-----5:R-:W-:-:S03]  /*a850*/  F2FP.F16.F32.PACK_AB R10, R58, R10 ;  /* 0x0000000a3a0a723e */ /* 0x020fc600000000ff */
[----:B------:R-:W3:Y:S01]  /*a860*/  LDL.LU R246, [R1+0x1f0] ;  /* 0x0001f00001f67983 */ /* 0x000ee20000300800 */
[----:B------:R-:W-:-:S03]  /*a870*/  F2FP.F16.F32.PACK_AB R11, R59, R11 ;  /* 0x0000000b3b0b723e */ /* 0x000fc600000000ff */
[----:B------:R-:W5:Y:S01]  /*a880*/  LDL.LU R247, [R1+0x1f8] ;  /* 0x0001f80001f77983 */ /* 0x000f620000300800 */
[----:B------:R-:W-:-:S03]  /*a890*/  F2FP.F16.F32.PACK_AB R4, R60, R4 ;  /* 0x000000043c04723e */ /* 0x000fc600000000ff */
[----:B------:R-:W2:Y:S01]  /*a8a0*/  LDL.LU R56, [R1+0x7dc] ;  /* 0x0007dc0001387983 */ /* 0x000ea20000300800 */
[----:B------:R-:W-:-:S03]  /*a8b0*/  F2FP.F16.F32.PACK_AB R5, R61, R5 ;  /* 0x000000053d05723e */ /* 0x000fc600000000ff */
[----:B------:R-:W2:Y:S01]  /*a8c0*/  LDL.LU R57, [R1+0x7d8] ;  /* 0x0007d80001397983 */ /* 0x000ea20000300800 */
[----:B------:R-:W-:-:S03]  /*a8d0*/  F2FP.F16.F32.PACK_AB R6, R62, R6 ;  /* 0x000000063e06723e */ /* 0x000fc600000000ff */
[----:B------:R-:W3:Y:S01]  /*a8e0*/  LDL.LU R58, [R1+0x7d4] ;  /* 0x0007d400013a7983 */ /* 0x000ee20000300800 */
[----:B------:R-:W-:-:S03]  /*a8f0*/  F2FP.F16.F32.PACK_AB R7, R63, R7 ;  /* 0x000000073f07723e */ /* 0x000fc600000000ff */
[----:B------:R-:W3:Y:S01]  /*a900*/  LDL.LU R59, [R1+0x7d0] ;  /* 0x0007d000013b7983 */ /* 0x000ee20000300800 */
[----:B------:R-:W-:-:S03]  /*a910*/  F2FP.F16.F32.PACK_AB R12, R64, R12 ;  /* 0x0000000c400c723e */ /* 0x000fc600000000ff */
        /* <DEDUP_REMOVED lines=103> */
[----:B----4-:R-:W-:-:S03]  /*af90*/  F2FP.F16.F32.PACK_AB R238, R238, R0 ;  /* 0x00000000eeee723e */ /* 0x010fc600000000ff */
[----:B------:R-:W4:Y:S01]  /*afa0*/  LDL.LU R0, [R1+0x1ec] ;  /* 0x0001ec0001007983 */ /* 0x000f220000300800 */
[----:B------:R-:W-:-:S03]  /*afb0*/  F2FP.F16.F32.PACK_AB R239, R113, R239 ;  /* 0x000000ef71ef723e */ /* 0x000fc600000000ff */
[----:B------:R-:W4:Y:S01]  /*afc0*/  LDL.LU R113, [R1+0x6f8] ;  /* 0x0006f80001717983 */ /* 0x000f220000300800 */
[----:B------:R-:W-:Y:S02]  /*afd0*/  F2FP.F16.F32.PACK_AB R25, R27, R26 ;  /* 0x0000001a1b19723e */ /* 0x000fe400000000ff */
[----:B------:R-:W-:Y:S01]  /*afe0*/  F2FP.F16.F32.PACK_AB R26, R29, R28 ;  /* 0x0000001c1d1a723e */ /* 0x000fe200000000ff */
[----:B------:R-:W-:Y:S01]  /*aff0*/  IMAD.MOV.U32 R28, RZ, RZ, R114 ;  /* 0x000000ffff1c7224 */ /* 0x000fe200078e0072 */
        /* <DEDUP_REMOVED lines=26> */
[----:B--2---:R-:W-:Y:S01]  /*b1a0*/  F2FP.F16.F32.PACK_AB R56, R57, R56 ;  /* 0x000000383938723e */ /* 0x004fe200000000ff */
[----:B------:R-:W-:Y:S01]  /*b1b0*/  IMAD.MOV.U32 R54, RZ, RZ, R128 ;  /* 0x000000ffff367224 */ /* 0x000fe200078e0080 */
[----:B---3--:R-:W-:Y:S01]  /*b1c0*/  F2FP.F16.F32.PACK_AB R57, R59, R58 ;  /* 0x0000003a3b39723e */ /* 0x008fe200000000ff */
[----:B------:R-:W-:Y:S01]  /*b1d0*/  IMAD.MOV.U32 R55, RZ, RZ, R129 ;  /* 0x000000ffff377224 */ /* 0x000fe200078e0081 */
[----:B-----5:R-:W-:Y:S01]  /*b1e0*/  F2FP.F16.F32.PACK_AB R58, R61, R60 ;  /* 0x0000003c3d3a723e */ /* 0x020fe200000000ff */
[----:B------:R-:W-:-:S02]  /*b1f0*/  IMAD.MOV.U32 R60, RZ, RZ, R130 ;  /* 0x000000ffff3c7224 */ /* 0x000fc400078e0082 */
[----:B------:R-:W-:Y:S01]  /*b200*/  IMAD.MOV.U32 R61, RZ, RZ, R131 ;  /* 0x000000ffff3d7224 */ /* 0x000fe200078e0083 */
[----:B------:R-:W-:Y:S01]  /*b210*/  F2FP.F16.F32.PACK_AB R59, R63, R62 ;  /* 0x0000003e3f3b723e */ /* 0x000fe200000000ff */
[----:B------:R-:W-:Y:S02]  /*b220*/  IMAD.MOV.U32 R62, RZ, RZ, R132 ;  /* 0x000000ffff3e7224 */ /* 0x000fe400078e0084 */
[----:B------:R-:W-:Y:S01]  /*b230*/  IMAD.MOV.U32 R63, RZ, RZ, R133 ;  /* 0x000000ffff3f7224 */ /* 0x000fe200078e0085 */
[----:B------:R-:W-:Y:S02]  /*b240*/  F2FP.F16.F32.PACK_AB R64, R65, R64 ;  /* 0x000000404140723e */ /* 0x000fe400000000ff */
[----:B------:R-:W-:Y:S02]  /*b250*/  F2FP.F16.F32.PACK_AB R65, R67, R66 ;  /* 0x000000424341723e */ /* 0x000fe400000000ff */
[----:B------:R-:W-:Y:S01]  /*b260*/  F2FP.F16.F32.PACK_AB R66, R69, R68 ;  /* 0x000000444542723e */ /* 0x000fe200000000ff */
        /* <DEDUP_REMOVED lines=31> */
[----:B------:R-:W-:Y:S02]  /*b460*/  F2FP.F16.F32.PACK_AB R98, R101, R100 ;  /* 0x000000646562723e */ /* 0x000fe400000000ff */
[----:B------:R-:W-:-:S02]  /*b470*/  F2FP.F16.F32.PACK_AB R244, R252, R244 ;  /* 0x000000f4fcf4723e */ /* 0x000fc400000000ff */
[----:B------:R-:W2:Y:S04]  /*b480*/  LDL.LU R252, [R1+0x1fc] ;  /* 0x0001fc0001fc7983 */ /* 0x000ea80000300800 */
[----:B------:R-:W3:Y:S04]  /*b490*/  LDL.LU R114, [R1+0x6f4] ;  /* 0x0006f40001727983 */ /* 0x000ee80000300800 */
[----:B------:R-:W3:Y:S04]  /*b4a0*/  LDL.LU R115, [R1+0x6f0] ;  /* 0x0006f00001737983 */ /* 0x000ee80000300800 */
[----:B------:R-:W5:Y:S04]  /*b4b0*/  LDL.LU R116, [R1+0x6ec] ;  /* 0x0006ec0001747983 */ /* 0x000f680000300800 */
[----:B------:R-:W5:Y:S04]  /*b4c0*/  LDL.LU R117, [R1+0x6e8] ;  /* 0x0006e80001757983 */ /* 0x000f680000300800 */
[----:B------:R-:W5:Y:S04]  /*b4d0*/  LDL.LU R118, [R1+0x6e4] ;  /* 0x0006e40001767983 */ /* 0x000f680000300800 */
[----:B------:R-:W5:Y:S04]  /*b4e0*/  LDL.LU R119, [R1+0x6e0] ;  /* 0x0006e00001777983 */ /* 0x000f680000300800 */
[----:B------:R-:W3:Y:S04]  /*b4f0*/  LDL.LU R120, [R1+0x6dc] ;  /* 0x0006dc0001787983 */ /* 0x000ee80000300800 */
        /* <DEDUP_REMOVED lines=30> */
[----:B----4-:R-:W-:-:S02]  /*b6e0*/  F2FP.F16.F32.PACK_AB R245, R0, R245 ;  /* 0x000000f500f5723e */ /* 0x010fc400000000ff */
[----:B------:R-:W1:Y:S01]  /*b6f0*/  S2R R0, SR_TID.X ;  /* 0x0000000000007919 */ /* 0x000e620000002100 */
[----:B------:R-:W-:Y:S02]  /*b700*/  F2FP.F16.F32.PACK_AB R246, R2, R246 ;  /* 0x000000f602f6723e */ /* 0x000fe400000000ff */
[----:B------:R-:W4:Y:S01]  /*b710*/  S2R R2, SR_TID.X ;  /* 0x0000000000027919 */ /* 0x000f220000002100 */
[----:B------:R-:W-:Y:S01]  /*b720*/  F2FP.F16.F32.PACK_AB R99, R103, R102 ;  /* 0x000000666763723e */ /* 0x000fe200000000ff */
[----:B------:R-:W-:Y:S02]  /*b730*/  IMAD.MOV.U32 R101, RZ, RZ, R150 ;  /* 0x000000ffff657224 */ /* 0x000fe400078e0096 */
[----:B------:R-:W-:Y:S01]  /*b740*/  IMAD.MOV.U32 R102, RZ, RZ, R151 ;  /* 0x000000ffff667224 */ /* 0x000fe200078e0097 */
[----:B------:R-:W5:Y:S01]  /*b750*/  LDL.LU R150, [R1+0x664] ;  /* 0x0006640001967983 */ /* 0x000f620000300800 */
[----:B------:R-:W-:-:S03]  /*b760*/  IMAD.MOV.U32 R103, RZ, RZ, R3 ;  /* 0x000000ffff677224 */ /* 0x000fc600078e0003 */
[----:B------:R-:W5:Y:S01]  /*b770*/  LDL.LU R151, [R1+0x660] ;  /* 0x0006600001977983 */ /* 0x000f620000300800 */
[----:B-1----:R-:W-:Y:S02]  /*b780*/  IMAD.SHL.U32 R0, R0, 0x80, RZ ;  /* 0x0000008000007824 */ /* 0x002fe400078e00ff */
[----:B----4-:R-:W-:-:S03]  /*b790*/  IMAD.SHL.U32 R2, R2, 0x10, RZ ;  /* 0x0000001002027824 */ /* 0x010fc600078e00ff */
[----:B------:R-:W-:-:S04]  /*b7a0*/  LOP3.LUT R0, R0, 0x780, RZ, 0xc0, !PT ;  /* 0x0000078000007812 */ /* 0x000fc800078ec0ff */
[----:B------:R-:W-:Y:S02]  /*b7b0*/  LOP3.LUT R0, R0, 0x70, R2, 0xf8, !PT ;  /* 0x0000007000007812 */ /* 0x000fe400078ef802 */
[----:B--2---:R-:W-:Y:S02]  /*b7c0*/  F2FP.F16.F32.PACK_AB R247, R252, R247 ;  /* 0x000000f7fcf7723e */ /* 0x004fe400000000ff */
[----:B------:R-:W1:Y:S02]  /*b7d0*/  S2R R252, SR_TID.X ;  /* 0x0000000000fc7919 */ /* 0x000e640000002100 */
[----:B-1----:R-:W-:Y:S01]  /*b7e0*/  IMAD.SHL.U32 R2, R252, 0x40, RZ ;  /* 0x00000040fc027824 */ /* 0x002fe200078e00ff */
[----:B------:R-:W-:-:S04]  /*b7f0*/  LOP3.LUT R0, R0, 0x10, R252, 0x78, !PT ;  /* 0x0000001000007812 */ /* 0x000fc800078e78fc */
[----:B------:R-:W-:-:S05]  /*b800*/  LOP3.LUT R0, R0, 0x1800, R2, 0xf8, !PT ;  /* 0x0000180000007812 */ /* 0x000fca00078ef802 */
[C---:B------:R-:W-:Y:S01]  /*b810*/  VIADD R2, R0.reuse, UR42 ;  /* 0x0000002a00027c36 */ /* 0x040fe20008000000 */
[C---:B------:R-:W-:Y:S02]  /*b820*/  LOP3.LUT R3, R0.reuse, 0x20, RZ, 0x3c, !PT ;  /* 0x0000002000037812 */ /* 0x040fe400078e3cff */
[----:B---3--:R-:W-:Y:S02]  /*b830*/  F2FP.F16.F32.PACK_AB R120, R121, R120 ;  /* 0x000000787978723e */ /* 0x008fe400000000ff */
[----:B-----5:R-:W-:Y:S01]  /*b840*/  F2FP.F16.F32.PACK_AB R121, R123, R122 ;  /* 0x0000007a7b79723e */ /* 0x020fe200000000ff */
[----:B------:R-:W-:Y:S01]  /*b850*/  VIADD R3, R3, UR42 ;  /* 0x0000002a03037c36 */ /* 0x000fe20008000000 */
[----:B------:R-:W-:Y:S02]  /*b860*/  F2FP.F16.F32.PACK_AB R122, R125, R124 ;  /* 0x0000007c7d7a723e */ /* 0x000fe400000000ff */
[----:B------:R-:W-:Y:S01]  /*b870*/  F2FP.F16.F32.PACK_AB R123, R127, R126 ;  /* 0x0000007e7f7b723e */ /* 0x000fe200000000ff */
[----:B------:R-:W-:Y:S04]  /*b880*/  STSM.16.M88.4 [R2], R100 ;  /* 0x0000006402007844 */ /* 0x000fe80000000200 */
[----:B------:R-:W-:Y:S04]  /*b890*/  STSM.16.M88.4 [R2+0x8000], R92 ;  /* 0x0080005c02007844 */ /* 0x000fe80000000200 */
        /* <DEDUP_REMOVED lines=14> */
[----:B------:R1:W-:Y:S04]  /*b980*/  STSM.16.M88.4 [R3], R60 ;  /* 0x0000003c03007844 */ /* 0x0003e80000000200 */
[----:B------:R-:W-:Y:S04]  /*b990*/  STSM.16.M88.4 [R3+0x8000], R52 ;  /* 0x0080003403007844 */ /* 0x000fe80000000200 */
[----:B-1----:R-:W2:Y:S04]  /*b9a0*/  LDL.LU R60, [R1+0x420] ;  /* 0x00042000013c7983 */ /* 0x002ea80000300800 */
[----:B------:R-:W2:Y:S04]  /*b9b0*/  LDL.LU R61, [R1+0x424] ;  /* 0x00042400013d7983 */ /* 0x000ea80000300800 */
[----:B------:R-:W2:Y:S04]  /*b9c0*/  LDL.LU R62, [R1+0x428] ;  /* 0x00042800013e7983 */ /* 0x000ea80000300800 */
[----:B------:R-:W2:Y:S04]  /*b9d0*/  LDL.LU R63, [R1+0x42c] ;  /* 0x00042c00013f7983 */ /* 0x000ea80000300800 */
[----:B------:R-:W3:Y:S04]  /*b9e0*/  LDL.LU R68, [R1+0x460] ;  /* 0x0004600001447983 */ /* 0x000ee80000300800 */
[----:B------:R-:W3:Y:S04]  /*b9f0*/  LDL.LU R69, [R1+0x464] ;  /* 0x0004640001457983 */ /* 0x000ee80000300800 */
[----:B------:R-:W3:Y:S04]  /*ba00*/  LDL.LU R70, [R1+0x468] ;  /* 0x0004680001467983 */ /* 0x000ee80000300800 */
[----:B------:R-:W3:Y:S04]  /*ba10*/  LDL.LU R71, [R1+0x46c] ;  /* 0x00046c0001477983 */ /* 0x000ee80000300800 */
[----:B------:R-:W4:Y:S04]  /*ba20*/  LDL.LU R84, [R1+0x630] ;  /* 0x0006300001547983 */ /* 0x000f280000300800 */
[----:B------:R-:W4:Y:S04]  /*ba30*/  LDL.LU R85, [R1+0x634] ;  /* 0x0006340001557983 */ /* 0x000f280000300800 */
[----:B------:R-:W4:Y:S04]  /*ba40*/  LDL.LU R86, [R1+0x638] ;  /* 0x0006380001567983 */ /* 0x000f280000300800 */
[----:B------:R-:W4:Y:S04]  /*ba50*/  LDL.LU R87, [R1+0x63c] ;  /* 0x00063c0001577983 */ /* 0x000f280000300800 */
[----:B------:R-:W5:Y:S04]  /*ba60*/  LDL.LU R76, [R1+0x4a0] ;  /* 0x0004a000014c7983 */ /* 0x000f680000300800 */
[----:B------:R-:W-:Y:S04]  /*ba70*/  STSM.16.M88.4 [R3+0x10000], R44 ;  /* 0x0100002c03007844 */ /* 0x000fe80000000200 */
[----:B------:R-:W5:Y:S04]  /*ba80*/  LDL.LU R77, [R1+0x4a4] ;  /* 0x0004a400014d7983 */ /* 0x000f680000300800 */
[----:B------:R-:W-:Y:S04]  /*ba90*/  STSM.16.M88.4 [R3+0x18000], R36 ;  /* 0x0180002403007844 */ /* 0x000fe80000000200 */
[----:B------:R-:W5:Y:S04]  /*baa0*/  LDL.LU R78, [R1+0x4a8] ;  /* 0x0004a800014e7983 */ /* 0x000f680000300800 */
[----:B------:R1:W-:Y:S04]  /*bab0*/  STSM.16.M88.4 [R3+0x2000], R28 ;  /* 0x0020001c03007844 */ /* 0x0003e80000000200 */
[----:B------:R-:W5:Y:S04]  /*bac0*/  LDL.LU R79, [R1+0x4ac] ;  /* 0x0004ac00014f7983 */ /* 0x000f680000300800 */
[----:B-1----:R-:W2:Y:S04]  /*bad0*/  LDL.LU R28, [R1+0x410] ;  /* 0x00041000011c7983 */ /* 0x002ea80000300800 */
        /* <DEDUP_REMOVED lines=15> */
[----:B------:R-:W-:-:S03]  /*bbd0*/  LOP3.LUT R8, R0, 0x40, RZ, 0x3c, !PT ;  /* 0x0000004000087812 */ /* 0x000fc600078e3cff */
[----:B------:R-:W-:Y:S01]  /*bbe0*/  STSM.16.M88.4 [R3+0xa000], R224 ;  /* 0x00a000e003007844 */ /* 0x000fe20000000200 */
[----:B------:R-:W-:-:S03]  /*bbf0*/  F2FP.F16.F32.PACK_AB R128, R129, R128 ;  /* 0x000000808180723e */ /* 0x000fc600000000ff */
[----:B------:R-:W-:Y:S01]  /*bc00*/  STSM.16.M88.4 [R3+0x12000], R192 ;  /* 0x012000c003007844 */ /* 0x000fe20000000200 */
[----:B------:R-:W-:-:S03]  /*bc10*/  F2FP.F16.F32.PACK_AB R129, R131, R130 ;  /* 0x000000828381723e */ /* 0x000fc600000000ff */
[----:B------:R-:W-:Y:S01]  /*bc20*/  STSM.16.M88.4 [R3+0x1a000], R160 ;  /* 0x01a000a003007844 */ /* 0x000fe20000000200 */
[----:B------:R-:W-:-:S03]  /*bc30*/  F2FP.F16.F32.PACK_AB R130, R133, R132 ;  /* 0x000000848582723e */ /* 0x000fc600000000ff */
[----:B------:R-:W-:Y:S01]  /*bc40*/  STSM.16.M88.4 [R3+0x4000], R4 ;  /* 0x0040000403007844 */ /* 0x000fe20000000200 */
[----:B------:R-:W-:Y:S01]  /*bc50*/  F2FP.F16.F32.PACK_AB R131, R135, R134 ;  /* 0x000000868783723e */ /* 0x000fe200000000ff */
[----:B------:R-:W-:Y:S02]  /*bc60*/  VIADD R8, R8, UR42 ;  /* 0x0000002a08087c36 */ /* 0x000fe40008000000 */
[----:B------:R-:W-:Y:S04]  /*bc70*/  STSM.16.M88.4 [R3+0xc000], R164 ;  /* 0x00c000a403007844 */ /* 0x000fe80000000200 */
[----:B------:R-:W-:Y:S04]  /*bc80*/  STSM.16.M88.4 [R3+0x14000], R196 ;  /* 0x014000c403007844 */ /* 0x000fe80000000200 */
[----:B------:R-:W-:Y:S04]  /*bc90*/  STSM.16.M88.4 [R3+0x1c000], R228 ;  /* 0x01c000e403007844 */ /* 0x000fe80000000200 */
[----:B------:R-:W-:Y:S04]  /*bca0*/  STSM.16.M88.4 [R3+0x6000], R32 ;  /* 0x0060002003007844 */ /* 0x000fe80000000200 */
[----:B------:R-:W-:Y:S04]  /*bcb0*/  STSM.16.M88.4 [R3+0xe000], R64 ;  /* 0x00e0004003007844 */ /* 0x000fe80000000200 */
[----:B------:R-:W-:Y:S04]  /*bcc0*/  STSM.16.M88.4 [R3+0x16000], R96 ;  /* 0x0160006003007844 */ /* 0x000fe80000000200 */
[----:B------:R-:W-:Y:S01]  /*bcd0*/  STSM.16.M88.4 [R3+0x1e000], R128 ;  /* 0x01e0008003007844 */ /* 0x000fe20000000200 */
[----:B------:R-:W-:-:S02]  /*bce0*/  LOP3.LUT R0, R0, 0x60, RZ, 0x3c, !PT ;  /* 0x0000006000007812 */ /* 0x000fc400078e3cff */
[----:B------:R-:W-:Y:S02]  /*bcf0*/  F2FP.F16.F32.PACK_AB R104, R105, R104 ;  /* 0x000000686968723e */ /* 0x000fe400000000ff */
[----:B------:R-:W-:Y:S02]  /*bd00*/  F2FP.F16.F32.PACK_AB R105, R107, R106 ;  /* 0x0000006a6b69723e */ /* 0x000fe400000000ff */
[----:B------:R-:W-:Y:S02]  /*bd10*/  F2FP.F16.F32.PACK_AB R136, R137, R136 ;  /* 0x000000888988723e */ /* 0x000fe400000000ff */
[----:B------:R-:W-:Y:S02]  /*bd20*/  F2FP.F16.F32.PACK_AB R106, R109, R108 ;  /* 0x0000006c6d6a723e */ /* 0x000fe400000000ff */
[----:B------:R-:W-:Y:S02]  /*bd30*/  F2FP.F16.F32.PACK_AB R107, R111, R110 ;  /* 0x0000006e6f6b723e */ /* 0x000fe400000000ff */
[----:B------:R-:W-:Y:S01]  /*bd40*/  F2FP.F16.F32.PACK_AB R137, R139, R138 ;  /* 0x0000008a8b89723e */ /* 0x000fe200000000ff */
[----:B------:R-:W-:Y:S01]  /*bd50*/  VIADD R0, R0, UR42 ;  /* 0x0000002a00007c36 */ /* 0x000fe20008000000 */
        /* <DEDUP_REMOVED lines=10> */
[----:B------:R-:W-:-:S04]  /*be00*/  SHF.R.U32.HI R252, RZ, 0x5, R252 ;  /* 0x00000005fffc7819 */ /* 0x000fc800000116fc */
[----:B------:R-:W-:Y:S01]  /*be10*/  R2UR UR12, R252 ;  /* 0x00000000fc0c72ca */ /* 0x000fe200000e0000 */
[----:B------:R-:W-:-:S12]  /*be20*/  UMOV UR14, UR19 ;  /* 0x00000013000e7c82 */ /* 0x000fd80008000000 */
[----:B------:R-:W-:-:S04]  /*be30*/  ULOP3.LUT UR12, UR12, 0x3, URZ, 0xc0, !UPT ;  /* 0x000000030c0c7892 */ /* 0x000fc8000f8ec03f */
[----:B------:R-:W-:Y:S02]  /*be40*/  ULEA UR13, UR12, UR15, 0x6 ;  /* 0x0000000f0c0d7291 */ /* 0x000fe4000f8e303f */
[----:B------:R-:W-:Y:S01]  /*be50*/  ULEA UR12, UR12, UR42, 0xf ;  /* 0x0000002a0c0c7291 */ /* 0x000fe2000f8e783f */
[----:B----4-:R-:W-:Y:S04]  /*be60*/  STSM.16.M88.4 [R8], R84 ;  /* 0x0000005408007844 */ /* 0x010fe80000000200 */
[----:B-----5:R-:W-:Y:S04]  /*be70*/  STSM.16.M88.4 [R8+0x8000], R76 ;  /* 0x0080004c08007844 */ /* 0x020fe80000000200 */
[----:B---3--:R-:W-:Y:S04]  /*be80*/  STSM.16.M88.4 [R8+0x10000], R68 ;  /* 0x0100004408007844 */ /* 0x008fe80000000200 */
[----:B--2---:R-:W-:Y:S04]  /*be90*/  STSM.16.M88.4 [R8+0x18000], R60 ;  /* 0x0180003c08007844 */ /* 0x004fe80000000200 */
        /* <DEDUP_REMOVED lines=27> */
[----:B------:R-:W-:Y:S01]  /*c050*/  STSM.16.M88.4 [R0+0x1e000], R144 ;  /* 0x01e0009000007844 */ /* 0x000fe20000000200 */
[----:B------:R1:W-:Y:S06]  /*c060*/  MEMBAR.ALL.CTA ;  /* 0x0000000000007992 */ /* 0x0003ec0000008000 */
[----:B-1----:R-:W1:Y:S02]  /*c070*/  FENCE.VIEW.ASYNC.S ;  /* 0x00000000000073c6 */ /* 0x002e640000000000 */
[----:B-1----:R-:W-:Y:S06]  /*c080*/  BAR.SYNC.DEFER_BLOCKING 0x0 ;  /* 0x0000000000007b1d */ /* 0x002fec0000010000 */
[----:B------:R1:W-:Y:S01]  /*c090*/  UTMASTG.2D [UR12], [UR10] ;  /* 0x0000000c0a0073b5 */ /* 0x0003e20008008000 */
[----:B------:R0:W-:Y:S01]  /*c0a0*/  UTMACMDFLUSH ;  /* 0x00000000000079b7 */ /* 0x0001e20000000000 */
[----:B------:R-:W-:-:S04]  /*c0b0*/  DEPBAR.LE SB0, 0x0 ;  /* 0x000080000000791a */ /* 0x000fc80000000000 */
[----:B------:R-:W-:Y:S01]  /*c0c0*/  BAR.SYNC.DEFER_BLOCKING 0x0 ;  /* 0x0000000000007b1d */ /* 0x000fe20000010000 */
[----:B------:R-:W-:-:S05]  /*c0d0*/  ELECT P0, URZ, PT ;  /* 0x00000000003f782f */ /* 0x000fca0003800000 */
[----:B-1----:R-:W-:Y:S08]  /*c0e0*/  EXIT ;  /* 0x000000000000794d */ /* 0x002ff00003800000 */
.L_x_48:
[----:B------:R-:W1:Y:S02]  /*c0f0*/  SYNCS.PHASECHK.TRANS64.TRYWAIT P0, [UR24+0x30000], R0 ;  /* 0x03000000ff0075a7 */ /* 0x000e640008000158 */
[----:B-1----:R-:W-:Y:S05]  /*c100*/  @!P0 BRA `(.L_x_48) ;  /* 0xfffffffc00f88947 */ /* 0x002fea000383ffff */
[----:B------:R-:W-:Y:S05]  /*c110*/  BRA `(.L_x_50) ;  /* 0xffffff8c005c7947 */ /* 0x000fea000383ffff */
.L_x_51:
[----:B------:R-:W-:-:S00]  /*c120*/  BRA `(.L_x_51) ;  /* 0xfffffffc00fc7947 */ /* 0x000fc0000383ffff */
[----:B------:R-:W-:-:S00]  /*c130*/  NOP ;  /* 0x0000000000007918 */ /* 0x000fc00000000000 */
        /* <DEDUP_REMOVED lines=12> */
.L_x_52:


//--------------------- .nv.shared.gluon_wgmma    --------------------------
	.section	.nv.shared.gluon_wgmma,"aw",@nobits
	.sectionflags	@""
	.align	16
	.zero		1024


//--------------------- .nv.shared.reserved.0     --------------------------
	.section	.nv.shared.reserved.0,"aw",@nobits
	.weak		__nv_reservedSMEM_offset_0_alias
	.size		__nv_reservedSMEM_offset_0_alias, 0, 0
	.other		__nv_reservedSMEM_offset_0_alias,@"STO_CUDA_RESERVED_SHARED STV_DEFAULT"
__nv_reservedSMEM_offset_0_alias:
	.zero		0


//--------------------- .nv.constant0.gluon_wgmma --------------------------
	.section	.nv.constant0.gluon_wgmma,"a",@progbits
	.sectionflags	@""
	.align	4
.nv.constant0.gluon_wgmma:
	.zero		608


//--------------------- SYMBOLS --------------------------

	.type		.nv.reservedSmem.offset0,@object
	.size		.nv.reservedSmem.offset0,0x4
